// auto-generated by cutlass_sweep.gemm — config: {"arch": "sm_100", "cluster_m": 2, "cluster_n": 4, "dtype": "e4m3", "dtype_b": "e4m3", "layout": "nt", "stages": 0, "tile_k": 128, "tile_m": 256, "tile_n": 64}
#include "cutlass/cutlass.h"
#include "cutlass/gemm/collective/collective_builder.hpp"
#include "cutlass/gemm/device/gemm_universal_adapter.h"
#include "cutlass/gemm/kernel/gemm_universal.hpp"
#include "cutlass/epilogue/collective/collective_builder.hpp"

using ElemA = cutlass::float_e4m3_t;
using ElemB = cutlass::float_e4m3_t;
using ElemCD = cutlass::float_e4m3_t;
using Acc  = float;
using TileShape    = cute::Shape<cute::_256, cute::_64, cute::_128>;
using ClusterShape = cute::Shape<cute::_2, cute::_4, cute::_1>;

using CollectiveEpilogue = typename cutlass::epilogue::collective::CollectiveBuilder<
    cutlass::arch::Sm100, cutlass::arch::OpClassTensorOp,
    TileShape, ClusterShape,
    cutlass::epilogue::collective::EpilogueTileAuto,
    Acc, Acc,
    ElemCD, cutlass::layout::RowMajor, 128 / cutlass::sizeof_bits<ElemCD>::value,
    ElemCD, cutlass::layout::RowMajor, 128 / cutlass::sizeof_bits<ElemCD>::value,
    cutlass::epilogue::collective::EpilogueScheduleAuto
  >::CollectiveOp;

using CollectiveMainloop = typename cutlass::gemm::collective::CollectiveBuilder<
    cutlass::arch::Sm100, cutlass::arch::OpClassTensorOp,
    ElemA, cutlass::layout::RowMajor, 128 / cutlass::sizeof_bits<ElemA>::value,
    ElemB, cutlass::layout::ColumnMajor, 128 / cutlass::sizeof_bits<ElemB>::value,
    Acc,
    TileShape, ClusterShape,
    cutlass::gemm::collective::StageCountAutoCarveout<static_cast<int>(sizeof(typename CollectiveEpilogue::SharedStorage))>,
    cutlass::gemm::collective::KernelScheduleAuto
  >::CollectiveOp;

using GemmKernel = cutlass::gemm::kernel::GemmUniversal<
    cute::Shape<int,int,int,int>,
    CollectiveMainloop,
    CollectiveEpilogue
>;
using Gemm = cutlass::gemm::device::GemmUniversalAdapter<GemmKernel>;

// Force the device kernel symbol into the cubin without needing a host main.
auto* _anchor = &cutlass::device_kernel<GemmKernel>;


// ===== COMPILED SASS (sm_100a) =====

	.target	sm_100a

	.elftype	@"ET_EXEC"


//--------------------- .note.nv.tkinfo           --------------------------
	.section	.note.nv.tkinfo,"",@"SHT_NOTE"
	.sectionflags	@"SHF_NOTE_NV_TKINFO"
	.tkinfo
        /*0018*/ 	.word	0x00000002
        /*0030*/ 	.string	""
        /*0030*/ 	.string	"ptxas"
        /*0030*/ 	.string	"Cuda compilation tools, release 13.0, V13.0.88"
        /*0030*/ 	.string	"Build cuda_13.0.r13.0/compiler.36424714_0"
        /*0030*/ 	.string	"-arch sm_100a -m 64 "



//--------------------- .note.nv.cuinfo           --------------------------
	.section	.note.nv.cuinfo,"",@"SHT_NOTE"
	.sectionflags	@"SHF_NOTE_NV_CUINFO"
        /*0018*/ 	.short	0x0002
        /*001a*/ 	.short	0x0064
        /*001c*/ 	.short	0x0082
	.zero		2


//--------------------- .nv.info                  --------------------------
	.section	.nv.info,"",@"SHT_CUDA_INFO"
	.align	4


	//----- nvinfo : EIATTR_REGCOUNT
	.align		4
        /*0000*/ 	.byte	0x04, 0x2f
        /*0002*/ 	.short	(.L_19 - .L_18)
	.align		4
.L_18:
        /*0004*/ 	.word	index@(_ZN7cutlass13device_kernelINS_4gemm6kernel13GemmUniversalIN4cute5tupleIJiiiiEEENS1_10collective13CollectiveMmaINS1_35MainloopSm100TmaUmmaWarpSpecializedILi10ELi2ELi4ENS5_IJNS4_1CILi2EEENSA_ILi4EEENSA_ILi1EEEEEEEENS5_IJNSA_ILi256EEENSA_ILi64EEENSA_ILi128EEEEEENS_12float_e4m3_tENS5_IJlSD_lEEESK_SL_NS4_8TiledMMAINS4_8MMA_AtomIJNS4_10MMA_TraitsINS4_25SM100_MMA_F8F6F4_2x1SM_SSEJSK_SK_fSG_SH_NS4_17integral_constantINS4_4UMMA5MajorELSS_0EEEST_NSQ_INSR_7ScaleInELSU_0EEESV_EEEEEENS4_6LayoutINS5_IJSD_SD_SD_EEENS5_IJNSA_ILi0EEES10_S10_EEEEENS5_IJNS4_10UnderscoreES13_S13_EEEEENS4_28SM100_TMA_2SM_LOAD_MULTICASTENS4_14ComposedLayoutINS4_7SwizzleILi3ELi4ELi3EEENS4_18smem_ptr_flag_bitsILi8EEENSY_INS5_IJNSA_ILi8EEESI_EEENS5_IJSI_SD_EEEEEEEvNS4_8identityENS4_18SM100_TMA_2SM_LOADES1G_vS1H_EENS_8epilogue10collective18CollectiveEpilogueINS1K_23Sm100TmaWarpSpecializedILi1ELi1ELi64ELb0ELb0EEEJNS5_IJSI_SH_SI_EEENS5_IJNSY_ISI_SD_EENSY_ISH_SD_EEEEESK_SL_SK_SL_NS1K_6fusion15FusionCallbacksIS1O_NS1T_17LinearCombinationISK_fSK_fLNS_15FloatRoundStyleE2EEES1P_S1S_JEEENS4_5SM1004TMEM4LOAD26SM100_TMEM_LOAD_32dp32b64xENS4_13SM90_TMA_LOADENS17_INS18_ILi2ELi4ELi3EEES1B_NSY_INS5_IJS1C_SH_EEENS5_IJSH_SD_EEEEEEENS4_39AutoVectorizingCopyWithAssumedAlignmentILi128EEENS4_14SM90_TMA_STOREES28_S2A_S2A_EEEvvEEEEvNT_6ParamsE)
        /*0008*/ 	.word	0x0000009a


	//----- nvinfo : EIATTR_FRAME_SIZE
	.align		4
.L_19:
        /*000c*/ 	.byte	0x04, 0x11
        /*000e*/ 	.short	(.L_21 - .L_20)
	.align		4
.L_20:
        /*0010*/ 	.word	index@($__internal_2_$__cuda_sm10x_tcgen05_guardrail_trap_unallocated_columns_being_dealloced)
        /*0014*/ 	.word	0x00000000


	//----- nvinfo : EIATTR_FRAME_SIZE
	.align		4
.L_21:
        /*0018*/ 	.byte	0x04, 0x11
        /*001a*/ 	.short	(.L_23 - .L_22)
	.align		4
.L_22:
        /*001c*/ 	.word	index@($__internal_1_$__cuda_sm10x_tcgen05_guardrail_trap_phase_invalid_during_alloc)
        /*0020*/ 	.word	0x00000000


	//----- nvinfo : EIATTR_FRAME_SIZE
	.align		4
.L_23:
        /*0024*/ 	.byte	0x04, 0x11
        /*0026*/ 	.short	(.L_25 - .L_24)
	.align		4
.L_24:
        /*0028*/ 	.word	index@($__internal_0_$__cuda_sm10x_tcgen05_guardrail_trap_col_being_dealloced_not_returned_by_alloc)
        /*002c*/ 	.word	0x00000000


	//----- nvinfo : EIATTR_FRAME_SIZE
	.align		4
.L_25:
        /*0030*/ 	.byte	0x04, 0x11
        /*0032*/ 	.short	(.L_27 - .L_26)
	.align		4
.L_26:
        /*0034*/ 	.word	index@(_ZN7cutlass13device_kernelINS_4gemm6kernel13GemmUniversalIN4cute5tupleIJiiiiEEENS1_10collective13CollectiveMmaINS1_35MainloopSm100TmaUmmaWarpSpecializedILi10ELi2ELi4ENS5_IJNS4_1CILi2EEENSA_ILi4EEENSA_ILi1EEEEEEEENS5_IJNSA_ILi256EEENSA_ILi64EEENSA_ILi128EEEEEENS_12float_e4m3_tENS5_IJlSD_lEEESK_SL_NS4_8TiledMMAINS4_8MMA_AtomIJNS4_10MMA_TraitsINS4_25SM100_MMA_F8F6F4_2x1SM_SSEJSK_SK_fSG_SH_NS4_17integral_constantINS4_4UMMA5MajorELSS_0EEEST_NSQ_INSR_7ScaleInELSU_0EEESV_EEEEEENS4_6LayoutINS5_IJSD_SD_SD_EEENS5_IJNSA_ILi0EEES10_S10_EEEEENS5_IJNS4_10UnderscoreES13_S13_EEEEENS4_28SM100_TMA_2SM_LOAD_MULTICASTENS4_14ComposedLayoutINS4_7SwizzleILi3ELi4ELi3EEENS4_18smem_ptr_flag_bitsILi8EEENSY_INS5_IJNSA_ILi8EEESI_EEENS5_IJSI_SD_EEEEEEEvNS4_8identityENS4_18SM100_TMA_2SM_LOADES1G_vS1H_EENS_8epilogue10collective18CollectiveEpilogueINS1K_23Sm100TmaWarpSpecializedILi1ELi1ELi64ELb0ELb0EEEJNS5_IJSI_SH_SI_EEENS5_IJNSY_ISI_SD_EENSY_ISH_SD_EEEEESK_SL_SK_SL_NS1K_6fusion15FusionCallbacksIS1O_NS1T_17LinearCombinationISK_fSK_fLNS_15FloatRoundStyleE2EEES1P_S1S_JEEENS4_5SM1004TMEM4LOAD26SM100_TMEM_LOAD_32dp32b64xENS4_13SM90_TMA_LOADENS17_INS18_ILi2ELi4ELi3EEES1B_NSY_INS5_IJS1C_SH_EEENS5_IJSH_SD_EEEEEEENS4_39AutoVectorizingCopyWithAssumedAlignmentILi128EEENS4_14SM90_TMA_STOREES28_S2A_S2A_EEEvvEEEEvNT_6ParamsE)
        /*0038*/ 	.word	0x00000000


	//----- nvinfo : EIATTR_MIN_STACK_SIZE
	.align		4
.L_27:
        /*003c*/ 	.byte	0x04, 0x12
        /*003e*/ 	.short	(.L_29 - .L_28)
	.align		4
.L_28:
        /*0040*/ 	.word	index@(_ZN7cutlass13device_kernelINS_4gemm6kernel13GemmUniversalIN4cute5tupleIJiiiiEEENS1_10collective13CollectiveMmaINS1_35MainloopSm100TmaUmmaWarpSpecializedILi10ELi2ELi4ENS5_IJNS4_1CILi2EEENSA_ILi4EEENSA_ILi1EEEEEEEENS5_IJNSA_ILi256EEENSA_ILi64EEENSA_ILi128EEEEEENS_12float_e4m3_tENS5_IJlSD_lEEESK_SL_NS4_8TiledMMAINS4_8MMA_AtomIJNS4_10MMA_TraitsINS4_25SM100_MMA_F8F6F4_2x1SM_SSEJSK_SK_fSG_SH_NS4_17integral_constantINS4_4UMMA5MajorELSS_0EEEST_NSQ_INSR_7ScaleInELSU_0EEESV_EEEEEENS4_6LayoutINS5_IJSD_SD_SD_EEENS5_IJNSA_ILi0EEES10_S10_EEEEENS5_IJNS4_10UnderscoreES13_S13_EEEEENS4_28SM100_TMA_2SM_LOAD_MULTICASTENS4_14ComposedLayoutINS4_7SwizzleILi3ELi4ELi3EEENS4_18smem_ptr_flag_bitsILi8EEENSY_INS5_IJNSA_ILi8EEESI_EEENS5_IJSI_SD_EEEEEEEvNS4_8identityENS4_18SM100_TMA_2SM_LOADES1G_vS1H_EENS_8epilogue10collective18CollectiveEpilogueINS1K_23Sm100TmaWarpSpecializedILi1ELi1ELi64ELb0ELb0EEEJNS5_IJSI_SH_SI_EEENS5_IJNSY_ISI_SD_EENSY_ISH_SD_EEEEESK_SL_SK_SL_NS1K_6fusion15FusionCallbacksIS1O_NS1T_17LinearCombinationISK_fSK_fLNS_15FloatRoundStyleE2EEES1P_S1S_JEEENS4_5SM1004TMEM4LOAD26SM100_TMEM_LOAD_32dp32b64xENS4_13SM90_TMA_LOADENS17_INS18_ILi2ELi4ELi3EEES1B_NSY_INS5_IJS1C_SH_EEENS5_IJSH_SD_EEEEEEENS4_39AutoVectorizingCopyWithAssumedAlignmentILi128EEENS4_14SM90_TMA_STOREES28_S2A_S2A_EEEvvEEEEvNT_6ParamsE)
        /*0044*/ 	.word	0x00000000
.L_29:


//--------------------- .nv.compat                --------------------------
	.section	.nv.compat,"",@"SHT_CUDA_COMPAT_INFO"
	.align	4
        /*0000*/ 	.byte	0x02, 0x09, 0x01, 0x00, 0x02, 0x02, 0x02, 0x00, 0x02, 0x05, 0x05, 0x00, 0x03, 0x07, 0x01, 0x01
        /*0010*/ 	.byte	0x02, 0x03, 0x01, 0x00, 0x02, 0x06, 0x01, 0x00, 0x04, 0x0b, 0x08, 0x00, 0x09, 0x00, 0x00, 0x00
        /*0020*/ 	.byte	0x00, 0x00, 0x00, 0x00


//--------------------- .nv.info._ZN7cutlass13device_kernelINS_4gemm6kernel13GemmUniversalIN4cute5tupleIJiiiiEEENS1_10collective13CollectiveMmaINS1_35MainloopSm100TmaUmmaWarpSpecializedILi10ELi2ELi4ENS5_IJNS4_1CILi2EEENSA_ILi4EEENSA_ILi1EEEEEEEENS5_IJNSA_ILi256EEENSA_ILi64EEENSA_ILi128EEEEEENS_12float_e4m3_tENS5_IJlSD_lEEESK_SL_NS4_8TiledMMAINS4_8MMA_AtomIJNS4_10MMA_TraitsINS4_25SM100_MMA_F8F6F4_2x1SM_SSEJSK_SK_fSG_SH_NS4_17integral_constantINS4_4UMMA5MajorELSS_0EEEST_NSQ_INSR_7ScaleInELSU_0EEESV_EEEEEENS4_6LayoutINS5_IJSD_SD_SD_EEENS5_IJNSA_ILi0EEES10_S10_EEEEENS5_IJNS4_10UnderscoreES13_S13_EEEEENS4_28SM100_TMA_2SM_LOAD_MULTICASTENS4_14ComposedLayoutINS4_7SwizzleILi3ELi4ELi3EEENS4_18smem_ptr_flag_bitsILi8EEENSY_INS5_IJNSA_ILi8EEESI_EEENS5_IJSI_SD_EEEEEEEvNS4_8identityENS4_18SM100_TMA_2SM_LOADES1G_vS1H_EENS_8epilogue10collective18CollectiveEpilogueINS1K_23Sm100TmaWarpSpecializedILi1ELi1ELi64ELb0ELb0EEEJNS5_IJSI_SH_SI_EEENS5_IJNSY_ISI_SD_EENSY_ISH_SD_EEEEESK_SL_SK_SL_NS1K_6fusion15FusionCallbacksIS1O_NS1T_17LinearCombinationISK_fSK_fLNS_15FloatRoundStyleE2EEES1P_S1S_JEEENS4_5SM1004TMEM4LOAD26SM100_TMEM_LOAD_32dp32b64xENS4_13SM90_TMA_LOADENS17_INS18_ILi2ELi4ELi3EEES1B_NSY_INS5_IJS1C_SH_EEENS5_IJSH_SD_EEEEEEENS4_39AutoVectorizingCopyWithAssumedAlignmentILi128EEENS4_14SM90_TMA_STOREES28_S2A_S2A_EEEvvEEEEvNT_6ParamsE --------------------------
	.section	.nv.info._ZN7cutlass13device_kernelINS_4gemm6kernel13GemmUniversalIN4cute5tupleIJiiiiEEENS1_10collective13CollectiveMmaINS1_35MainloopSm100TmaUmmaWarpSpecializedILi10ELi2ELi4ENS5_IJNS4_1CILi2EEENSA_ILi4EEENSA_ILi1EEEEEEEENS5_IJNSA_ILi256EEENSA_ILi64EEENSA_ILi128EEEEEENS_12float_e4m3_tENS5_IJlSD_lEEESK_SL_NS4_8TiledMMAINS4_8MMA_AtomIJNS4_10MMA_TraitsINS4_25SM100_MMA_F8F6F4_2x1SM_SSEJSK_SK_fSG_SH_NS4_17integral_constantINS4_4UMMA5MajorELSS_0EEEST_NSQ_INSR_7ScaleInELSU_0EEESV_EEEEEENS4_6LayoutINS5_IJSD_SD_SD_EEENS5_IJNSA_ILi0EEES10_S10_EEEEENS5_IJNS4_10UnderscoreES13_S13_EEEEENS4_28SM100_TMA_2SM_LOAD_MULTICASTENS4_14ComposedLayoutINS4_7SwizzleILi3ELi4ELi3EEENS4_18smem_ptr_flag_bitsILi8EEENSY_INS5_IJNSA_ILi8EEESI_EEENS5_IJSI_SD_EEEEEEEvNS4_8identityENS4_18SM100_TMA_2SM_LOADES1G_vS1H_EENS_8epilogue10collective18CollectiveEpilogueINS1K_23Sm100TmaWarpSpecializedILi1ELi1ELi64ELb0ELb0EEEJNS5_IJSI_SH_SI_EEENS5_IJNSY_ISI_SD_EENSY_ISH_SD_EEEEESK_SL_SK_SL_NS1K_6fusion15FusionCallbacksIS1O_NS1T_17LinearCombinationISK_fSK_fLNS_15FloatRoundStyleE2EEES1P_S1S_JEEENS4_5SM1004TMEM4LOAD26SM100_TMEM_LOAD_32dp32b64xENS4_13SM90_TMA_LOADENS17_INS18_ILi2ELi4ELi3EEES1B_NSY_INS5_IJS1C_SH_EEENS5_IJSH_SD_EEEEEEENS4_39AutoVectorizingCopyWithAssumedAlignmentILi128EEENS4_14SM90_TMA_STOREES28_S2A_S2A_EEEvvEEEEvNT_6ParamsE,"",@"SHT_CUDA_INFO"
	.sectionflags	@""
	.align	4


	//----- nvinfo : EIATTR_CUDA_API_VERSION
	.align		4
        /*0000*/ 	.byte	0x04, 0x37
        /*0002*/ 	.short	(.L_31 - .L_30)
.L_30:
        /*0004*/ 	.word	0x00000082


	//----- nvinfo : EIATTR_KPARAM_INFO
	.align		4
.L_31:
        /*0008*/ 	.byte	0x04, 0x17
        /*000a*/ 	.short	(.L_33 - .L_32)
.L_32:
        /*000c*/ 	.word	0x00000000
        /*0010*/ 	.short	0x0000
        /*0012*/ 	.short	0x0000
        /*0014*/ 	.byte	0x00, 0xf0, 0x01, 0x20


	//----- nvinfo : EIATTR_AT_ENTRY_FRAGMENTS
	.align		4
.L_33:
        /*0018*/ 	.byte	0x04, 0x4f
        /*001a*/ 	.short	(.L_35 - .L_34)


	//   ....[0]....
.L_34:
        /*001c*/ 	.word	0x00000007


	//----- nvinfo : EIATTR_RESERVED_SMEM_USED
	.align		4
.L_35:
        /*0020*/ 	.byte	0x01, 0x41
	.zero		2


	//----- nvinfo : EIATTR_SPARSE_MMA_MASK
	.align		4
        /*0024*/ 	.byte	0x03, 0x50
        /*0026*/ 	.short	0x0000


	//----- nvinfo : EIATTR_TCGEN05_2CTA_USED
	.align		4
        /*0028*/ 	.byte	0x01, 0x52
	.zero		2


	//----- nvinfo : EIATTR_MAXREG_COUNT
	.align		4
        /*002c*/ 	.byte	0x03, 0x1b
        /*002e*/ 	.short	0x00ff


	//----- nvinfo : EIATTR_NUM_BARRIERS
	.align		4
        /*0030*/ 	.byte	0x02, 0x4c
        /*0032*/ 	.byte	0x07
	.zero		1


	//----- nvinfo : EIATTR_EXTERNS
	.align		4
        /*0034*/ 	.byte	0x04, 0x0f
        /*0036*/ 	.short	(.L_37 - .L_36)


	//   ....[0]....
	.align		4
.L_36:
        /*0038*/ 	.word	index@(__assertfail)


	//----- nvinfo : EIATTR_MERCURY_ISA_VERSION
	.align		4
.L_37:
        /*003c*/ 	.byte	0x03, 0x5f
        /*003e*/ 	.short	0x0101


	//----- nvinfo : EIATTR_INT_WARP_WIDE_INSTR_OFFSETS
	.align		4
        /*0040*/ 	.byte	0x04, 0x31
        /*0042*/ 	.short	(.L_39 - .L_38)


	//   ....[0]....
.L_38:
        /*0044*/ 	.word	0x00000de0


	//   ....[1]....
        /*0048*/ 	.word	0x00000e80


	//   ....[2]....
        /*004c*/ 	.word	0x00004580


	//   ....[3]....
        /*0050*/ 	.word	0x000045b0


	//   ....[4]....
        /*0054*/ 	.word	0x00004600


	//   ....[5]....
        /*0058*/ 	.word	0x00005090


	//   ....[6]....
        /*005c*/ 	.word	0x00005140


	//----- nvinfo : EIATTR_COOP_GROUP_MASK_REGIDS
	.align		4
.L_39:
        /*0060*/ 	.byte	0x04, 0x29
        /*0062*/ 	.short	(.L_41 - .L_40)


	//   ....[0]....
.L_40:
        /*0064*/ 	.word	0xffffffff


	//   ....[1]....
        /*0068*/ 	.word	0xffffffff


	//   ....[2]....
        /*006c*/ 	.word	0xffffffff


	//   ....[3]....
        /*0070*/ 	.word	0xffffffff


	//   ....[4]....
        /*0074*/ 	.word	0xffffffff


	//   ....[5]....
        /*0078*/ 	.word	0xffffffff


	//   ....[6]....
        /*007c*/ 	.word	0xffffffff


	//   ....[7]....
        /*0080*/ 	.word	0xffffffff


	//   ....[8]....
        /*0084*/ 	.word	0xffffffff


	//   ....[9]....
        /*0088*/ 	.word	0xffffffff


	//   ....[10]....
        /*008c*/ 	.word	0xffffffff


	//   ....[11]....
        /*0090*/ 	.word	0xffffffff


	//   ....[12]....
        /*0094*/ 	.word	0xffffffff


	//   ....[13]....
        /*0098*/ 	.word	0xffffffff


	//----- nvinfo : EIATTR_COOP_GROUP_INSTR_OFFSETS
	.align		4
.L_41:
        /*009c*/ 	.byte	0x04, 0x28
        /*009e*/ 	.short	(.L_43 - .L_42)


	//   ....[0]....
.L_42:
        /*00a0*/ 	.word	0x000000c0


	//   ....[1]....
        /*00a4*/ 	.word	0x00000500


	//   ....[2]....
        /*00a8*/ 	.word	0x000007b0


	//   ....[3]....
        /*00ac*/ 	.word	0x000008e0


	//   ....[4]....
        /*00b0*/ 	.word	0x000009d0


	//   ....[5]....
        /*00b4*/ 	.word	0x00000b30


	//   ....[6]....
        /*00b8*/ 	.word	0x00000cc0


	//   ....[7]....
        /*00bc*/ 	.word	0x00000f00


	//   ....[8]....
        /*00c0*/ 	.word	0x000021f0


	//   ....[9]....
        /*00c4*/ 	.word	0x00003370


	//   ....[10]....
        /*00c8*/ 	.word	0x00003840


	//   ....[11]....
        /*00cc*/ 	.word	0x00003870


	//   ....[12]....
        /*00d0*/ 	.word	0x00004490


	//   ....[13]....
        /*00d4*/ 	.word	0x000046a0


	//----- nvinfo : EIATTR_VRC_CTA_INIT_COUNT
	.align		4
.L_43:
        /*00d8*/ 	.byte	0x02, 0x4a
        /*00da*/ 	.byte	0x80
	.zero		1


	//----- nvinfo : EIATTR_SYSCALL_OFFSETS
	.align		4
        /*00dc*/ 	.byte	0x04, 0x46
        /*00de*/ 	.short	(.L_45 - .L_44)


	//   ....[0]....
.L_44:
        /*00e0*/ 	.word	0x00005bd0


	//   ....[1]....
        /*00e4*/ 	.word	0x00005d10


	//   ....[2]....
        /*00e8*/ 	.word	0x000064c0


	//----- nvinfo : EIATTR_MBARRIER_INSTR_OFFSETS
	.align		4
.L_45:
        /*00ec*/ 	.byte	0x04, 0x39
        /*00ee*/ 	.short	(.L_47 - .L_46)


	//   ....[0]....
.L_46:
        /*00f0*/ 	.word	0x00000650
        /*00f4*/ 	.word	0x000000ff
        /*00f8*/ 	.word	0x00000000
        /*00fc*/ 	.short	0x0100
        /*00fe*/ 	.byte	0x06
	.zero		1


	//   ....[1]....
        /*0100*/ 	.word	0x00000660
        /*0104*/ 	.word	0x000000ff
        /*0108*/ 	.word	0x00000050
        /*010c*/ 	.short	0x0100
        /*010e*/ 	.byte	0x06
	.zero		1


	//   ....[2]....
        /*0110*/ 	.word	0x00000670
        /*0114*/ 	.word	0x000000ff
        /*0118*/ 	.word	0x00000008
        /*011c*/ 	.short	0x0100
        /*011e*/ 	.byte	0x06
	.zero		1


	//   ....[3]....
        /*0120*/ 	.word	0x00000680
        /*0124*/ 	.word	0x000000ff
        /*0128*/ 	.word	0x00000058
        /*012c*/ 	.short	0x0100
        /*012e*/ 	.byte	0x06
	.zero		1


	//   ....[4]....
        /*0130*/ 	.word	0x00000690
        /*0134*/ 	.word	0x000000ff
        /*0138*/ 	.word	0x00000010
        /*013c*/ 	.short	0x0100
        /*013e*/ 	.byte	0x06
	.zero		1


	//   ....[5]....
        /*0140*/ 	.word	0x000006a0
        /*0144*/ 	.word	0x000000ff
        /*0148*/ 	.word	0x00000060
        /*014c*/ 	.short	0x0100
        /*014e*/ 	.byte	0x06
	.zero		1


	//   ....[6]....
        /*0150*/ 	.word	0x000006b0
        /*0154*/ 	.word	0x000000ff
        /*0158*/ 	.word	0x00000018
        /*015c*/ 	.short	0x0100
        /*015e*/ 	.byte	0x06
	.zero		1


	//   ....[7]....
        /*0160*/ 	.word	0x000006c0
        /*0164*/ 	.word	0x000000ff
        /*0168*/ 	.word	0x00000068
        /*016c*/ 	.short	0x0100
        /*016e*/ 	.byte	0x06
	.zero		1


	//   ....[8]....
        /*0170*/ 	.word	0x000006d0
        /*0174*/ 	.word	0x000000ff
        /*0178*/ 	.word	0x00000020
        /*017c*/ 	.short	0x0100
        /*017e*/ 	.byte	0x06
	.zero		1


	//   ....[9]....
        /*0180*/ 	.word	0x000006e0
        /*0184*/ 	.word	0x000000ff
        /*0188*/ 	.word	0x00000070
        /*018c*/ 	.short	0x0100
        /*018e*/ 	.byte	0x06
	.zero		1


	//   ....[10]....
        /*0190*/ 	.word	0x000006f0
        /*0194*/ 	.word	0x000000ff
        /*0198*/ 	.word	0x00000028
        /*019c*/ 	.short	0x0100
        /*019e*/ 	.byte	0x06
	.zero		1


	//   ....[11]....
        /*01a0*/ 	.word	0x00000700
        /*01a4*/ 	.word	0x000000ff
        /*01a8*/ 	.word	0x00000078
        /*01ac*/ 	.short	0x0100
        /*01ae*/ 	.byte	0x06
	.zero		1


	//   ....[12]....
        /*01b0*/ 	.word	0x00000710
        /*01b4*/ 	.word	0x000000ff
        /*01b8*/ 	.word	0x00000030
        /*01bc*/ 	.short	0x0100
        /*01be*/ 	.byte	0x06
	.zero		1


	//   ....[13]....
        /*01c0*/ 	.word	0x00000720
        /*01c4*/ 	.word	0x000000ff
        /*01c8*/ 	.word	0x00000080
        /*01cc*/ 	.short	0x0100
        /*01ce*/ 	.byte	0x06
	.zero		1


	//   ....[14]....
        /*01d0*/ 	.word	0x00000730
        /*01d4*/ 	.word	0x000000ff
        /*01d8*/ 	.word	0x00000038
        /*01dc*/ 	.short	0x0100
        /*01de*/ 	.byte	0x06
	.zero		1


	//   ....[15]....
        /*01e0*/ 	.word	0x00000740
        /*01e4*/ 	.word	0x000000ff
        /*01e8*/ 	.word	0x00000088
        /*01ec*/ 	.short	0x0100
        /*01ee*/ 	.byte	0x06
	.zero		1


	//   ....[16]....
        /*01f0*/ 	.word	0x00000750
        /*01f4*/ 	.word	0x000000ff
        /*01f8*/ 	.word	0x00000040
        /*01fc*/ 	.short	0x0100
        /*01fe*/ 	.byte	0x06
	.zero		1


	//   ....[17]....
        /*0200*/ 	.word	0x00000760
        /*0204*/ 	.word	0x000000ff
        /*0208*/ 	.word	0x00000090
        /*020c*/ 	.short	0x0100
        /*020e*/ 	.byte	0x06
	.zero		1


	//   ....[18]....
        /*0210*/ 	.word	0x00000770
        /*0214*/ 	.word	0x000000ff
        /*0218*/ 	.word	0x00000048
        /*021c*/ 	.short	0x0100
        /*021e*/ 	.byte	0x06
	.zero		1


	//   ....[19]....
        /*0220*/ 	.word	0x00000780
        /*0224*/ 	.word	0x000000ff
        /*0228*/ 	.word	0x00000098
        /*022c*/ 	.short	0x0100
        /*022e*/ 	.byte	0x06
	.zero		1


	//   ....[20]....
        /*0230*/ 	.word	0x000008b0
        /*0234*/ 	.word	0x000000ff
        /*0238*/ 	.word	0x000000a0
        /*023c*/ 	.short	0x0100
        /*023e*/ 	.byte	0x06
	.zero		1


	//   ....[21]....
        /*0240*/ 	.word	0x000008c0
        /*0244*/ 	.word	0x000000ff
        /*0248*/ 	.word	0x000000a8
        /*024c*/ 	.short	0x0100
        /*024e*/ 	.byte	0x06
	.zero		1


	//   ....[22]....
        /*0250*/ 	.word	0x000009a0
        /*0254*/ 	.word	0x000000ff
        /*0258*/ 	.word	0x000000b0
        /*025c*/ 	.short	0x0100
        /*025e*/ 	.byte	0x05
	.zero		1


	//   ....[23]....
        /*0260*/ 	.word	0x000009b0
        /*0264*/ 	.word	0x000000ff
        /*0268*/ 	.word	0x000000b8
        /*026c*/ 	.short	0x0100
        /*026e*/ 	.byte	0x05
	.zero		1


	//   ....[24]....
        /*0270*/ 	.word	0x00000ae0
        /*0274*/ 	.word	0x000000ff
        /*0278*/ 	.word	0x000000c0
        /*027c*/ 	.short	0x0100
        /*027e*/ 	.byte	0x05
	.zero		1


	//   ....[25]....
        /*0280*/ 	.word	0x00000af0
        /*0284*/ 	.word	0x000000ff
        /*0288*/ 	.word	0x000000d0
        /*028c*/ 	.short	0x0100
        /*028e*/ 	.byte	0x05
	.zero		1


	//   ....[26]....
        /*0290*/ 	.word	0x00000b00
        /*0294*/ 	.word	0x000000ff
        /*0298*/ 	.word	0x000000c8
        /*029c*/ 	.short	0x0100
        /*029e*/ 	.byte	0x05
	.zero		1


	//   ....[27]....
        /*02a0*/ 	.word	0x00000b10
        /*02a4*/ 	.word	0x000000ff
        /*02a8*/ 	.word	0x000000d8
        /*02ac*/ 	.short	0x0100
        /*02ae*/ 	.byte	0x05
	.zero		1


	//   ....[28]....
        /*02b0*/ 	.word	0x00000c30
        /*02b4*/ 	.word	0x000000ff
        /*02b8*/ 	.word	0x000000e0
        /*02bc*/ 	.short	0x0100
        /*02be*/ 	.byte	0x06
	.zero		1


	//   ....[29]....
        /*02c0*/ 	.word	0x00000c40
        /*02c4*/ 	.word	0x000000ff
        /*02c8*/ 	.word	0x00000100
        /*02cc*/ 	.short	0x0100
        /*02ce*/ 	.byte	0x06
	.zero		1


	//   ....[30]....
        /*02d0*/ 	.word	0x00000c50
        /*02d4*/ 	.word	0x000000ff
        /*02d8*/ 	.word	0x000000e8
        /*02dc*/ 	.short	0x0100
        /*02de*/ 	.byte	0x06
	.zero		1


	//   ....[31]....
        /*02e0*/ 	.word	0x00000c60
        /*02e4*/ 	.word	0x000000ff
        /*02e8*/ 	.word	0x00000108
        /*02ec*/ 	.short	0x0100
        /*02ee*/ 	.byte	0x06
	.zero		1


	//   ....[32]....
        /*02f0*/ 	.word	0x00000c70
        /*02f4*/ 	.word	0x000000ff
        /*02f8*/ 	.word	0x000000f0
        /*02fc*/ 	.short	0x0100
        /*02fe*/ 	.byte	0x06
	.zero		1


	//   ....[33]....
        /*0300*/ 	.word	0x00000c80
        /*0304*/ 	.word	0x000000ff
        /*0308*/ 	.word	0x00000110
        /*030c*/ 	.short	0x0100
        /*030e*/ 	.byte	0x06
	.zero		1


	//   ....[34]....
        /*0310*/ 	.word	0x00000c90
        /*0314*/ 	.word	0x000000ff
        /*0318*/ 	.word	0x000000f8
        /*031c*/ 	.short	0x0100
        /*031e*/ 	.byte	0x06
	.zero		1


	//   ....[35]....
        /*0320*/ 	.word	0x00000ca0
        /*0324*/ 	.word	0x000000ff
        /*0328*/ 	.word	0x00000118
        /*032c*/ 	.short	0x0100
        /*032e*/ 	.byte	0x06
	.zero		1


	//   ....[36]....
        /*0330*/ 	.word	0x00000d90
        /*0334*/ 	.word	0x000000ff
        /*0338*/ 	.word	0x00000120
        /*033c*/ 	.short	0x0100
        /*033e*/ 	.byte	0x05
	.zero		1


	//   ....[37]....
        /*0340*/ 	.word	0x00000da0
        /*0344*/ 	.word	0x000000ff
        /*0348*/ 	.word	0x00000130
        /*034c*/ 	.short	0x0100
        /*034e*/ 	.byte	0x05
	.zero		1


	//   ....[38]....
        /*0350*/ 	.word	0x00000db0
        /*0354*/ 	.word	0x000000ff
        /*0358*/ 	.word	0x00000128
        /*035c*/ 	.short	0x0100
        /*035e*/ 	.byte	0x05
	.zero		1


	//   ....[39]....
        /*0360*/ 	.word	0x00000dc0
        /*0364*/ 	.word	0x000000ff
        /*0368*/ 	.word	0x00000138
        /*036c*/ 	.short	0x0100
        /*036e*/ 	.byte	0x05
	.zero		1


	//   ....[40]....
        /*0370*/ 	.word	0x00000ec0
        /*0374*/ 	.word	0x000000ff
        /*0378*/ 	.word	0x00000140
        /*037c*/ 	.short	0x0100
        /*037e*/ 	.byte	0x04
	.zero		1


	//   ....[41]....
        /*0380*/ 	.word	0x00001a60
        /*0384*/ 	.word	0x00000000
        /*0388*/ 	.word	0x00000130
        /*038c*/ 	.short	0x010a
        /*038e*/ 	.byte	0xff
	.zero		1


	//   ....[42]....
        /*0390*/ 	.word	0x00001a90
        /*0394*/ 	.word	0x00000000
        /*0398*/ 	.word	0x00000120
        /*039c*/ 	.short	0x0101
        /*039e*/ 	.byte	0xff
	.zero		1


	//   ....[43]....
        /*03a0*/ 	.word	0x00001b50
        /*03a4*/ 	.word	0x000000ff
        /*03a8*/ 	.word	0x00000050
        /*03ac*/ 	.short	0x010a
        /*03ae*/ 	.byte	0x04
	.zero		1


	//   ....[44]....
        /*03b0*/ 	.word	0x00001c00
        /*03b4*/ 	.word	0x000000ff
        /*03b8*/ 	.word	0x00000050
        /*03bc*/ 	.short	0x010a
        /*03be*/ 	.byte	0x21
	.zero		1


	//   ....[45]....
        /*03c0*/ 	.word	0x00001dc0
        /*03c4*/ 	.word	0x000000ff
        /*03c8*/ 	.word	0x00000050
        /*03cc*/ 	.short	0x010a
        /*03ce*/ 	.byte	0x04
	.zero		1


	//   ....[46]....
        /*03d0*/ 	.word	0x00001ec0
        /*03d4*/ 	.word	0x000000ff
        /*03d8*/ 	.word	0x000000b8
        /*03dc*/ 	.short	0x0101
        /*03de*/ 	.byte	0x0f
	.zero		1


	//   ....[47]....
        /*03e0*/ 	.word	0x00001ee0
        /*03e4*/ 	.word	0x000000ff
        /*03e8*/ 	.word	0x00000050
        /*03ec*/ 	.short	0x010a
        /*03ee*/ 	.byte	0x05
	.zero		1


	//   ....[48]....
        /*03f0*/ 	.word	0x00001f60
        /*03f4*/ 	.word	0x000000ff
        /*03f8*/ 	.word	0x00000050
        /*03fc*/ 	.short	0x010a
        /*03fe*/ 	.byte	0x21
	.zero		1


	//   ....[49]....
        /*0400*/ 	.word	0x000020f0
        /*0404*/ 	.word	0x000000ff
        /*0408*/ 	.word	0x00000050
        /*040c*/ 	.short	0x010a
        /*040e*/ 	.byte	0x06
	.zero		1


	//   ....[50]....
        /*0410*/ 	.word	0x00002220
        /*0414*/ 	.word	0x00000003
        /*0418*/ 	.word	0x000000c0
        /*041c*/ 	.short	0x010a
        /*041e*/ 	.byte	0xff
	.zero		1


	//   ....[51]....
        /*0420*/ 	.word	0x00002370
        /*0424*/ 	.word	0x00000000
        /*0428*/ 	.word	0x00000000
        /*042c*/ 	.short	0x0101
        /*042e*/ 	.byte	0xff
	.zero		1


	//   ....[52]....
        /*0430*/ 	.word	0x00002890
        /*0434*/ 	.word	0x000000ff
        /*0438*/ 	.word	0x00000000
        /*043c*/ 	.short	0x010a
        /*043e*/ 	.byte	0x04
	.zero		1


	//   ....[53]....
        /*0440*/ 	.word	0x00002920
        /*0444*/ 	.word	0x000000ff
        /*0448*/ 	.word	0x00000000
        /*044c*/ 	.short	0x010a
        /*044e*/ 	.byte	0x04
	.zero		1


	//   ....[54]....
        /*0450*/ 	.word	0x000029b0
        /*0454*/ 	.word	0x000000ff
        /*0458*/ 	.word	0x00000000
        /*045c*/ 	.short	0x010a
        /*045e*/ 	.byte	0x04
	.zero		1


	//   ....[55]....
        /*0460*/ 	.word	0x00002a40
        /*0464*/ 	.word	0x000000ff
        /*0468*/ 	.word	0x00000000
        /*046c*/ 	.short	0x010a
        /*046e*/ 	.byte	0x04
	.zero		1


	//   ....[56]....
        /*0470*/ 	.word	0x00002ad0
        /*0474*/ 	.word	0x000000ff
        /*0478*/ 	.word	0x00000000
        /*047c*/ 	.short	0x010a
        /*047e*/ 	.byte	0x04
	.zero		1


	//   ....[57]....
        /*0480*/ 	.word	0x00002b60
        /*0484*/ 	.word	0x000000ff
        /*0488*/ 	.word	0x00000000
        /*048c*/ 	.short	0x010a
        /*048e*/ 	.byte	0x04
	.zero		1


	//   ....[58]....
        /*0490*/ 	.word	0x00002bf0
        /*0494*/ 	.word	0x000000ff
        /*0498*/ 	.word	0x00000000
        /*049c*/ 	.short	0x010a
        /*049e*/ 	.byte	0x04
	.zero		1


	//   ....[59]....
        /*04a0*/ 	.word	0x00002c80
        /*04a4*/ 	.word	0x000000ff
        /*04a8*/ 	.word	0x00000000
        /*04ac*/ 	.short	0x010a
        /*04ae*/ 	.byte	0x04
	.zero		1


	//   ....[60]....
        /*04b0*/ 	.word	0x00002d10
        /*04b4*/ 	.word	0x000000ff
        /*04b8*/ 	.word	0x00000000
        /*04bc*/ 	.short	0x010a
        /*04be*/ 	.byte	0x04
	.zero		1


	//   ....[61]....
        /*04c0*/ 	.word	0x00002db0
        /*04c4*/ 	.word	0x00000000
        /*04c8*/ 	.word	0x00000000
        /*04cc*/ 	.short	0x010a
        /*04ce*/ 	.byte	0xff
	.zero		1


	//   ....[62]....
        /*04d0*/ 	.word	0x00002ed0
        /*04d4*/ 	.word	0x00000002
        /*04d8*/ 	.word	0x00000120
        /*04dc*/ 	.short	0x010a
        /*04de*/ 	.byte	0xff
	.zero		1


	//   ....[63]....
        /*04e0*/ 	.word	0x00002f40
        /*04e4*/ 	.word	0x00000002
        /*04e8*/ 	.word	0x00000000
        /*04ec*/ 	.short	0x0101
        /*04ee*/ 	.byte	0xff
	.zero		1


	//   ....[64]....
        /*04f0*/ 	.word	0x00002f60
        /*04f4*/ 	.word	0x000000ff
        /*04f8*/ 	.word	0x000000d0
        /*04fc*/ 	.short	0x010a
        /*04fe*/ 	.byte	0x05
	.zero		1


	//   ....[65]....
        /*0500*/ 	.word	0x00003080
        /*0504*/ 	.word	0x00000002
        /*0508*/ 	.word	0x000000c0
        /*050c*/ 	.short	0x010a
        /*050e*/ 	.byte	0xff
	.zero		1


	//   ....[66]....
        /*0510*/ 	.word	0x00003180
        /*0514*/ 	.word	0x00000002
        /*0518*/ 	.word	0x00000000
        /*051c*/ 	.short	0x0101
        /*051e*/ 	.byte	0xff
	.zero		1


	//   ....[67]....
        /*0520*/ 	.word	0x00003210
        /*0524*/ 	.word	0x000000ff
        /*0528*/ 	.word	0x000000d0
        /*052c*/ 	.short	0x0106
        /*052e*/ 	.byte	0x05
	.zero		1


	//   ....[68]....
        /*0530*/ 	.word	0x00003230
        /*0534*/ 	.word	0x000000ff
        /*0538*/ 	.word	0x000000d0
        /*053c*/ 	.short	0x010a
        /*053e*/ 	.byte	0x05
	.zero		1


	//   ....[69]....
        /*0540*/ 	.word	0x000032c0
        /*0544*/ 	.word	0x000000ff
        /*0548*/ 	.word	0x000000d0
        /*054c*/ 	.short	0x0106
        /*054e*/ 	.byte	0x04
	.zero		1


	//   ....[70]....
        /*0550*/ 	.word	0x00003300
        /*0554*/ 	.word	0x00000000
        /*0558*/ 	.word	0x000000d0
        /*055c*/ 	.short	0x010a
        /*055e*/ 	.byte	0xff
	.zero		1


	//   ....[71]....
        /*0560*/ 	.word	0x00003540
        /*0564*/ 	.word	0x000000ff
        /*0568*/ 	.word	0x00000008
        /*056c*/ 	.short	0x010a
        /*056e*/ 	.byte	0x04
	.zero		1


	//   ....[72]....
        /*0570*/ 	.word	0x00003560
        /*0574*/ 	.word	0x000000ff
        /*0578*/ 	.word	0x00000008
        /*057c*/ 	.short	0x010a
        /*057e*/ 	.byte	0x04
	.zero		1


	//   ....[73]....
        /*0580*/ 	.word	0x000036f0
        /*0584*/ 	.word	0x000000ff
        /*0588*/ 	.word	0x00000008
        /*058c*/ 	.short	0x010a
        /*058e*/ 	.byte	0x04
	.zero		1


	//   ....[74]....
        /*0590*/ 	.word	0x00003710
        /*0594*/ 	.word	0x000000ff
        /*0598*/ 	.word	0x00000008
        /*059c*/ 	.short	0x010a
        /*059e*/ 	.byte	0x04
	.zero		1


	//   ....[75]....
        /*05a0*/ 	.word	0x000037d0
        /*05a4*/ 	.word	0x000000ff
        /*05a8*/ 	.word	0x00000000
        /*05ac*/ 	.short	0x0101
        /*05ae*/ 	.byte	0x05
	.zero		1


	//   ....[76]....
        /*05b0*/ 	.word	0x00003b10
        /*05b4*/ 	.word	0x00000000
        /*05b8*/ 	.word	0x000000c0
        /*05bc*/ 	.short	0x010a
        /*05be*/ 	.byte	0xff
	.zero		1


	//   ....[77]....
        /*05c0*/ 	.word	0x00003bd0
        /*05c4*/ 	.word	0x00000000
        /*05c8*/ 	.word	0x00000000
        /*05cc*/ 	.short	0x0101
        /*05ce*/ 	.byte	0xff
	.zero		1


	//   ....[78]....
        /*05d0*/ 	.word	0x00003c90
        /*05d4*/ 	.word	0x000000ff
        /*05d8*/ 	.word	0x00000000
        /*05dc*/ 	.short	0x010a
        /*05de*/ 	.byte	0x06
	.zero		1


	//   ....[79]....
        /*05e0*/ 	.word	0x00003ca0
        /*05e4*/ 	.word	0x000000ff
        /*05e8*/ 	.word	0x00000100
        /*05ec*/ 	.short	0x010a
        /*05ee*/ 	.byte	0x07
	.zero		1


	//   ....[80]....
        /*05f0*/ 	.word	0x00003d50
        /*05f4*/ 	.word	0x000000ff
        /*05f8*/ 	.word	0x00000000
        /*05fc*/ 	.short	0x010a
        /*05fe*/ 	.byte	0x06
	.zero		1


	//   ....[81]....
        /*0600*/ 	.word	0x00003e80
        /*0604*/ 	.word	0x000000ff
        /*0608*/ 	.word	0x00000000
        /*060c*/ 	.short	0x010a
        /*060e*/ 	.byte	0x1e
	.zero		1


	//   ....[82]....
        /*0610*/ 	.word	0x00004180
        /*0614*/ 	.word	0x000000ff
        /*0618*/ 	.word	0x00000000
        /*061c*/ 	.short	0x010a
        /*061e*/ 	.byte	0x07
	.zero		1


	//   ....[83]....
        /*0620*/ 	.word	0x00004210
        /*0624*/ 	.word	0x000000ff
        /*0628*/ 	.word	0x00000000
        /*062c*/ 	.short	0x010a
        /*062e*/ 	.byte	0x07
	.zero		1


	//   ....[84]....
        /*0630*/ 	.word	0x000042a0
        /*0634*/ 	.word	0x000000ff
        /*0638*/ 	.word	0x00000000
        /*063c*/ 	.short	0x010a
        /*063e*/ 	.byte	0x07
	.zero		1


	//   ....[85]....
        /*0640*/ 	.word	0x00004340
        /*0644*/ 	.word	0x00000000
        /*0648*/ 	.word	0x00000000
        /*064c*/ 	.short	0x010a
        /*064e*/ 	.byte	0xff
	.zero		1


	//   ....[86]....
        /*0650*/ 	.word	0x00004380
        /*0654*/ 	.word	0x00000000
        /*0658*/ 	.word	0x00000000
        /*065c*/ 	.short	0x010a
        /*065e*/ 	.byte	0xff
	.zero		1


	//   ....[87]....
        /*0660*/ 	.word	0x000043f0
        /*0664*/ 	.word	0x000000ff
        /*0668*/ 	.word	0x00000000
        /*066c*/ 	.short	0x0101
        /*066e*/ 	.byte	0x06
	.zero		1


	//   ....[88]....
        /*0670*/ 	.word	0x00004430
        /*0674*/ 	.word	0x000000ff
        /*0678*/ 	.word	0x00000140
        /*067c*/ 	.short	0x010a
        /*067e*/ 	.byte	0x05
	.zero		1


	//   ....[89]....
        /*0680*/ 	.word	0x00004480
        /*0684*/ 	.word	0x000000ff
        /*0688*/ 	.word	0x00000000
        /*068c*/ 	.short	0x0101
        /*068e*/ 	.byte	0x06
	.zero		1


	//   ....[90]....
        /*0690*/ 	.word	0x000048e0
        /*0694*/ 	.word	0x00000007
        /*0698*/ 	.word	0x000000c0
        /*069c*/ 	.short	0x010a
        /*069e*/ 	.byte	0xff
	.zero		1


	//   ....[91]....
        /*06a0*/ 	.word	0x00004a50
        /*06a4*/ 	.word	0x00000000
        /*06a8*/ 	.word	0x00000000
        /*06ac*/ 	.short	0x0101
        /*06ae*/ 	.byte	0xff
	.zero		1


	//   ....[92]....
        /*06b0*/ 	.word	0x00004e60
        /*06b4*/ 	.word	0x000000ff
        /*06b8*/ 	.word	0x000000b8
        /*06bc*/ 	.short	0x010a
        /*06be*/ 	.byte	0x13
	.zero		1


	//   ....[93]....
        /*06c0*/ 	.word	0x00004fd0
        /*06c4*/ 	.word	0x000000ff
        /*06c8*/ 	.word	0x000000a8
        /*06cc*/ 	.short	0x010a
        /*06ce*/ 	.byte	0x13
	.zero		1


	//   ....[94]....
        /*06d0*/ 	.word	0x000051e0
        /*06d4*/ 	.word	0x000000ff
        /*06d8*/ 	.word	0x000000a0
        /*06dc*/ 	.short	0x010b
        /*06de*/ 	.byte	0x13
	.zero		1


	//   ....[95]....
        /*06e0*/ 	.word	0x000051f0
        /*06e4*/ 	.word	0x000000ff
        /*06e8*/ 	.word	0x00000000
        /*06ec*/ 	.short	0x0101
        /*06ee*/ 	.byte	0x36
	.zero		1


	//   ....[96]....
        /*06f0*/ 	.word	0x00005230
        /*06f4*/ 	.word	0x00000000
        /*06f8*/ 	.word	0x000000a8
        /*06fc*/ 	.short	0x010a
        /*06fe*/ 	.byte	0xff
	.zero		1


	//   ....[97]....
        /*0700*/ 	.word	0x00005530
        /*0704*/ 	.word	0x00000003
        /*0708*/ 	.word	0x000000c0
        /*070c*/ 	.short	0x010a
        /*070e*/ 	.byte	0xff
	.zero		1


	//   ....[98]....
        /*0710*/ 	.word	0x000056b0
        /*0714*/ 	.word	0x00000000
        /*0718*/ 	.word	0x00000000
        /*071c*/ 	.short	0x0101
        /*071e*/ 	.byte	0xff
	.zero		1


	//   ....[99]....
        /*0720*/ 	.word	0x000060a0
        /*0724*/ 	.word	0x000000ff
        /*0728*/ 	.word	0x000000a0
        /*072c*/ 	.short	0x010a
        /*072e*/ 	.byte	0x39
	.zero		1


	//   ....[100]....
        /*0730*/ 	.word	0x000060b0
        /*0734*/ 	.word	0x0000008f
        /*0738*/ 	.word	0x000000e0
        /*073c*/ 	.short	0x010a
        /*073e*/ 	.byte	0xff
	.zero		1


	//   ....[101]....
        /*0740*/ 	.word	0x00006240
        /*0744*/ 	.word	0x000000ff
        /*0748*/ 	.word	0x000000a0
        /*074c*/ 	.short	0x010a
        /*074e*/ 	.byte	0x39
	.zero		1


	//   ....[102]....
        /*0750*/ 	.word	0x00006340
        /*0754*/ 	.word	0x000000ff
        /*0758*/ 	.word	0x00000000
        /*075c*/ 	.short	0x0101
        /*075e*/ 	.byte	0x04
	.zero		1


	//   ....[103]....
        /*0760*/ 	.word	0x000063a0
        /*0764*/ 	.word	0x0000008f
        /*0768*/ 	.word	0x000000e0
        /*076c*/ 	.short	0x010a
        /*076e*/ 	.byte	0xff
	.zero		1


	//   ....[104]....
        /*0770*/ 	.word	0x00006990
        /*0774*/ 	.word	0x0000008f
        /*0778*/ 	.word	0x00000000
        /*077c*/ 	.short	0x0101
        /*077e*/ 	.byte	0xff
	.zero		1


	//   ....[105]....
        /*0780*/ 	.word	0x000077f0
        /*0784*/ 	.word	0x00000000
        /*0788*/ 	.word	0x00000130
        /*078c*/ 	.short	0x010a
        /*078e*/ 	.byte	0xff
	.zero		1


	//   ....[106]....
        /*0790*/ 	.word	0x00007850
        /*0794*/ 	.word	0x00000000
        /*0798*/ 	.word	0x00000050
        /*079c*/ 	.short	0x010a
        /*079e*/ 	.byte	0xff
	.zero		1


	//   ....[107]....
        /*07a0*/ 	.word	0x000078b0
        /*07a4*/ 	.word	0x00000000
        /*07a8*/ 	.word	0x00000050
        /*07ac*/ 	.short	0x010a
        /*07ae*/ 	.byte	0xff
	.zero		1


	//   ....[108]....
        /*07b0*/ 	.word	0x00007900
        /*07b4*/ 	.word	0x00000003
        /*07b8*/ 	.word	0x000000c0
        /*07bc*/ 	.short	0x010a
        /*07be*/ 	.byte	0xff
	.zero		1


	//   ....[109]....
        /*07c0*/ 	.word	0x00007960
        /*07c4*/ 	.word	0x00000000
        /*07c8*/ 	.word	0x00000000
        /*07cc*/ 	.short	0x010a
        /*07ce*/ 	.byte	0xff
	.zero		1


	//   ....[110]....
        /*07d0*/ 	.word	0x000079c0
        /*07d4*/ 	.word	0x00000000
        /*07d8*/ 	.word	0x00000000
        /*07dc*/ 	.short	0x010a
        /*07de*/ 	.byte	0xff
	.zero		1


	//   ....[111]....
        /*07e0*/ 	.word	0x00007a20
        /*07e4*/ 	.word	0x00000000
        /*07e8*/ 	.word	0x00000000
        /*07ec*/ 	.short	0x010a
        /*07ee*/ 	.byte	0xff
	.zero		1


	//   ....[112]....
        /*07f0*/ 	.word	0x00007a80
        /*07f4*/ 	.word	0x00000000
        /*07f8*/ 	.word	0x00000000
        /*07fc*/ 	.short	0x010a
        /*07fe*/ 	.byte	0xff
	.zero		1


	//   ....[113]....
        /*0800*/ 	.word	0x00007ae0
        /*0804*/ 	.word	0x00000000
        /*0808*/ 	.word	0x00000000
        /*080c*/ 	.short	0x010a
        /*080e*/ 	.byte	0xff
	.zero		1


	//   ....[114]....
        /*0810*/ 	.word	0x00007b40
        /*0814*/ 	.word	0x00000000
        /*0818*/ 	.word	0x00000000
        /*081c*/ 	.short	0x010a
        /*081e*/ 	.byte	0xff
	.zero		1


	//   ....[115]....
        /*0820*/ 	.word	0x00007ba0
        /*0824*/ 	.word	0x00000000
        /*0828*/ 	.word	0x00000000
        /*082c*/ 	.short	0x010a
        /*082e*/ 	.byte	0xff
	.zero		1


	//   ....[116]....
        /*0830*/ 	.word	0x00007c00
        /*0834*/ 	.word	0x00000000
        /*0838*/ 	.word	0x00000000
        /*083c*/ 	.short	0x010a
        /*083e*/ 	.byte	0xff
	.zero		1


	//   ....[117]....
        /*0840*/ 	.word	0x00007c60
        /*0844*/ 	.word	0x00000000
        /*0848*/ 	.word	0x00000000
        /*084c*/ 	.short	0x010a
        /*084e*/ 	.byte	0xff
	.zero		1


	//   ....[118]....
        /*0850*/ 	.word	0x00007cb0
        /*0854*/ 	.word	0x00000002
        /*0858*/ 	.word	0x00000120
        /*085c*/ 	.short	0x010a
        /*085e*/ 	.byte	0xff
	.zero		1


	//   ....[119]....
        /*0860*/ 	.word	0x00007d10
        /*0864*/ 	.word	0x00000002
        /*0868*/ 	.word	0x000000d0
        /*086c*/ 	.short	0x010a
        /*086e*/ 	.byte	0xff
	.zero		1


	//   ....[120]....
        /*0870*/ 	.word	0x00007d60
        /*0874*/ 	.word	0x00000002
        /*0878*/ 	.word	0x000000c0
        /*087c*/ 	.short	0x010a
        /*087e*/ 	.byte	0xff
	.zero		1


	//   ....[121]....
        /*0880*/ 	.word	0x00007dc0
        /*0884*/ 	.word	0x00000000
        /*0888*/ 	.word	0x000000d0
        /*088c*/ 	.short	0x010a
        /*088e*/ 	.byte	0xff
	.zero		1


	//   ....[122]....
        /*0890*/ 	.word	0x00007e20
        /*0894*/ 	.word	0x00000005
        /*0898*/ 	.word	0x00000008
        /*089c*/ 	.short	0x010a
        /*089e*/ 	.byte	0xff
	.zero		1


	//   ....[123]....
        /*08a0*/ 	.word	0x00007f10
        /*08a4*/ 	.word	0x00000000
        /*08a8*/ 	.word	0x00000008
        /*08ac*/ 	.short	0x010a
        /*08ae*/ 	.byte	0xff
	.zero		1


	//   ....[124]....
        /*08b0*/ 	.word	0x00007f60
        /*08b4*/ 	.word	0x00000000
        /*08b8*/ 	.word	0x000000c0
        /*08bc*/ 	.short	0x010a
        /*08be*/ 	.byte	0xff
	.zero		1


	//   ....[125]....
        /*08c0*/ 	.word	0x00007fc0
        /*08c4*/ 	.word	0x00000000
        /*08c8*/ 	.word	0x00000100
        /*08cc*/ 	.short	0x010a
        /*08ce*/ 	.byte	0xff
	.zero		1


	//   ....[126]....
        /*08d0*/ 	.word	0x00008020
        /*08d4*/ 	.word	0x00000000
        /*08d8*/ 	.word	0x00000000
        /*08dc*/ 	.short	0x010a
        /*08de*/ 	.byte	0xff
	.zero		1


	//   ....[127]....
        /*08e0*/ 	.word	0x00008080
        /*08e4*/ 	.word	0x00000000
        /*08e8*/ 	.word	0x00000000
        /*08ec*/ 	.short	0x010a
        /*08ee*/ 	.byte	0xff
	.zero		1


	//   ....[128]....
        /*08f0*/ 	.word	0x000080e0
        /*08f4*/ 	.word	0x00000000
        /*08f8*/ 	.word	0x00000000
        /*08fc*/ 	.short	0x010a
        /*08fe*/ 	.byte	0xff
	.zero		1


	//   ....[129]....
        /*0900*/ 	.word	0x00008140
        /*0904*/ 	.word	0x00000000
        /*0908*/ 	.word	0x00000000
        /*090c*/ 	.short	0x010a
        /*090e*/ 	.byte	0xff
	.zero		1


	//   ....[130]....
        /*0910*/ 	.word	0x000081a0
        /*0914*/ 	.word	0x00000000
        /*0918*/ 	.word	0x00000140
        /*091c*/ 	.short	0x010a
        /*091e*/ 	.byte	0xff
	.zero		1


	//   ....[131]....
        /*0920*/ 	.word	0x000081f0
        /*0924*/ 	.word	0x00000007
        /*0928*/ 	.word	0x000000c0
        /*092c*/ 	.short	0x010a
        /*092e*/ 	.byte	0xff
	.zero		1


	//   ....[132]....
        /*0930*/ 	.word	0x00008250
        /*0934*/ 	.word	0x00000000
        /*0938*/ 	.word	0x000000b8
        /*093c*/ 	.short	0x010a
        /*093e*/ 	.byte	0xff
	.zero		1


	//   ....[133]....
        /*0940*/ 	.word	0x000082b0
        /*0944*/ 	.word	0x00000000
        /*0948*/ 	.word	0x000000a8
        /*094c*/ 	.short	0x010a
        /*094e*/ 	.byte	0xff
	.zero		1


	//   ....[134]....
        /*0950*/ 	.word	0x00008300
        /*0954*/ 	.word	0x00000003
        /*0958*/ 	.word	0x000000c0
        /*095c*/ 	.short	0x010a
        /*095e*/ 	.byte	0xff
	.zero		1


	//   ....[135]....
        /*0960*/ 	.word	0x00008360
        /*0964*/ 	.word	0x00000000
        /*0968*/ 	.word	0x000000a0
        /*096c*/ 	.short	0x010a
        /*096e*/ 	.byte	0xff
	.zero		1


	//   ....[136]....
        /*0970*/ 	.word	0x000083b0
        /*0974*/ 	.word	0x0000008f
        /*0978*/ 	.word	0x000000e0
        /*097c*/ 	.short	0x010a
        /*097e*/ 	.byte	0xff
	.zero		1


	//----- nvinfo : EIATTR_NUM_MBARRIERS
	.align		4
.L_47:
        /*0980*/ 	.byte	0x03, 0x38
        /*0982*/ 	.short	0x0029


	//----- nvinfo : EIATTR_EXIT_INSTR_OFFSETS
	.align		4
        /*0984*/ 	.byte	0x04, 0x1c
        /*0986*/ 	.short	(.L_49 - .L_48)


	//   ....[0]....
.L_48:
        /*0988*/ 	.word	0x00002de0


	//   ....[1]....
        /*098c*/ 	.word	0x000032d0


	//   ....[2]....
        /*0990*/ 	.word	0x00003330


	//   ....[3]....
        /*0994*/ 	.word	0x000046b0


	//   ....[4]....
        /*0998*/ 	.word	0x00005260


	//   ....[5]....
        /*099c*/ 	.word	0x000052a0


	//   ....[6]....
        /*09a0*/ 	.word	0x000077e0


	//----- nvinfo : EIATTR_MAX_THREADS
	.align		4
.L_49:
        /*09a4*/ 	.byte	0x04, 0x05
        /*09a6*/ 	.short	(.L_51 - .L_50)
.L_50:
        /*09a8*/ 	.word	0x00000100
        /*09ac*/ 	.word	0x00000001
        /*09b0*/ 	.word	0x00000001


	//----- nvinfo : EIATTR_CRS_STACK_SIZE
	.align		4
.L_51:
        /*09b4*/ 	.byte	0x04, 0x1e
        /*09b6*/ 	.short	(.L_53 - .L_52)
.L_52:
        /*09b8*/ 	.word	0x00000000


	//----- nvinfo : EIATTR_CBANK_PARAM_SIZE
	.align		4
.L_53:
        /*09bc*/ 	.byte	0x03, 0x19
        /*09be*/ 	.short	0x0800


	//----- nvinfo : EIATTR_PARAM_CBANK
	.align		4
        /*09c0*/ 	.byte	0x04, 0x0a
        /*09c2*/ 	.short	(.L_55 - .L_54)
	.align		4
.L_54:
        /*09c4*/ 	.word	index@(.nv.constant0._ZN7cutlass13device_kernelINS_4gemm6kernel13GemmUniversalIN4cute5tupleIJiiiiEEENS1_10collective13CollectiveMmaINS1_35MainloopSm100TmaUmmaWarpSpecializedILi10ELi2ELi4ENS5_IJNS4_1CILi2EEENSA_ILi4EEENSA_ILi1EEEEEEEENS5_IJNSA_ILi256EEENSA_ILi64EEENSA_ILi128EEEEEENS_12float_e4m3_tENS5_IJlSD_lEEESK_SL_NS4_8TiledMMAINS4_8MMA_AtomIJNS4_10MMA_TraitsINS4_25SM100_MMA_F8F6F4_2x1SM_SSEJSK_SK_fSG_SH_NS4_17integral_constantINS4_4UMMA5MajorELSS_0EEEST_NSQ_INSR_7ScaleInELSU_0EEESV_EEEEEENS4_6LayoutINS5_IJSD_SD_SD_EEENS5_IJNSA_ILi0EEES10_S10_EEEEENS5_IJNS4_10UnderscoreES13_S13_EEEEENS4_28SM100_TMA_2SM_LOAD_MULTICASTENS4_14ComposedLayoutINS4_7SwizzleILi3ELi4ELi3EEENS4_18smem_ptr_flag_bitsILi8EEENSY_INS5_IJNSA_ILi8EEESI_EEENS5_IJSI_SD_EEEEEEEvNS4_8identityENS4_18SM100_TMA_2SM_LOADES1G_vS1H_EENS_8epilogue10collective18CollectiveEpilogueINS1K_23Sm100TmaWarpSpecializedILi1ELi1ELi64ELb0ELb0EEEJNS5_IJSI_SH_SI_EEENS5_IJNSY_ISI_SD_EENSY_ISH_SD_EEEEESK_SL_SK_SL_NS1K_6fusion15FusionCallbacksIS1O_NS1T_17LinearCombinationISK_fSK_fLNS_15FloatRoundStyleE2EEES1P_S1S_JEEENS4_5SM1004TMEM4LOAD26SM100_TMEM_LOAD_32dp32b64xENS4_13SM90_TMA_LOADENS17_INS18_ILi2ELi4ELi3EEES1B_NSY_INS5_IJS1C_SH_EEENS5_IJSH_SD_EEEEEEENS4_39AutoVectorizingCopyWithAssumedAlignmentILi128EEENS4_14SM90_TMA_STOREES28_S2A_S2A_EEEvvEEEEvNT_6ParamsE)
        /*09c8*/ 	.short	0x0380
        /*09ca*/ 	.short	0x0800


	//----- nvinfo : EIATTR_SW_WAR
	.align		4
.L_55:
        /*09cc*/ 	.byte	0x04, 0x36
        /*09ce*/ 	.short	(.L_57 - .L_56)
.L_56:
        /*09d0*/ 	.word	0x00000008
.L_57:


//--------------------- .nv.callgraph             --------------------------
	.section	.nv.callgraph,"",@"SHT_CUDA_CALLGRAPH"
	.align	4
	.sectionentsize	8
	.align		4
        /*0000*/ 	.word	0x00000000
	.align		4
        /*0004*/ 	.word	0xffffffff
	.align		4
        /*0008*/ 	.word	index@(_ZN7cutlass13device_kernelINS_4gemm6kernel13GemmUniversalIN4cute5tupleIJiiiiEEENS1_10collective13CollectiveMmaINS1_35MainloopSm100TmaUmmaWarpSpecializedILi10ELi2ELi4ENS5_IJNS4_1CILi2EEENSA_ILi4EEENSA_ILi1EEEEEEEENS5_IJNSA_ILi256EEENSA_ILi64EEENSA_ILi128EEEEEENS_12float_e4m3_tENS5_IJlSD_lEEESK_SL_NS4_8TiledMMAINS4_8MMA_AtomIJNS4_10MMA_TraitsINS4_25SM100_MMA_F8F6F4_2x1SM_SSEJSK_SK_fSG_SH_NS4_17integral_constantINS4_4UMMA5MajorELSS_0EEEST_NSQ_INSR_7ScaleInELSU_0EEESV_EEEEEENS4_6LayoutINS5_IJSD_SD_SD_EEENS5_IJNSA_ILi0EEES10_S10_EEEEENS5_IJNS4_10UnderscoreES13_S13_EEEEENS4_28SM100_TMA_2SM_LOAD_MULTICASTENS4_14ComposedLayoutINS4_7SwizzleILi3ELi4ELi3EEENS4_18smem_ptr_flag_bitsILi8EEENSY_INS5_IJNSA_ILi8EEESI_EEENS5_IJSI_SD_EEEEEEEvNS4_8identityENS4_18SM100_TMA_2SM_LOADES1G_vS1H_EENS_8epilogue10collective18CollectiveEpilogueINS1K_23Sm100TmaWarpSpecializedILi1ELi1ELi64ELb0ELb0EEEJNS5_IJSI_SH_SI_EEENS5_IJNSY_ISI_SD_EENSY_ISH_SD_EEEEESK_SL_SK_SL_NS1K_6fusion15FusionCallbacksIS1O_NS1T_17LinearCombinationISK_fSK_fLNS_15FloatRoundStyleE2EEES1P_S1S_JEEENS4_5SM1004TMEM4LOAD26SM100_TMEM_LOAD_32dp32b64xENS4_13SM90_TMA_LOADENS17_INS18_ILi2ELi4ELi3EEES1B_NSY_INS5_IJS1C_SH_EEENS5_IJSH_SD_EEEEEEENS4_39AutoVectorizingCopyWithAssumedAlignmentILi128EEENS4_14SM90_TMA_STOREES28_S2A_S2A_EEEvvEEEEvNT_6ParamsE)
	.align		4
        /*000c*/ 	.word	index@(__assertfail)
	.align		4
        /*0010*/ 	.word	0x00000000
	.align		4
        /*0014*/ 	.word	0xfffffffe
	.align		4
        /*0018*/ 	.word	0x00000000
	.align		4
        /*001c*/ 	.word	0xfffffffd
	.align		4
        /*0020*/ 	.word	0x00000000
	.align		4
        /*0024*/ 	.word	0xfffffffc


//--------------------- .nv.constant4             --------------------------
	.section	.nv.constant4,"a",@progbits
	.align	8
	.align		8
.nv.constant4:
        /*0000*/ 	.dword	__assertfail
	.align		8
        /*0008*/ 	.dword	__unnamed_1
	.align		8
        /*0010*/ 	.dword	__unnamed_2
	.align		8
        /*0018*/ 	.dword	_ZN40_INTERNAL_ab7bf6f5_4_k_cu_aedd17c0_211214cuda3std3__45__cpo5beginE
	.align		8
        /*0020*/ 	.dword	_ZN40_INTERNAL_ab7bf6f5_4_k_cu_aedd17c0_211214cuda3std3__45__cpo3endE
	.align		8
        /*0028*/ 	.dword	_ZN40_INTERNAL_ab7bf6f5_4_k_cu_aedd17c0_211214cuda3std3__45__cpo6cbeginE
	.align		8
        /*0030*/ 	.dword	_ZN40_INTERNAL_ab7bf6f5_4_k_cu_aedd17c0_211214cuda3std3__45__cpo4cendE
	.align		8
        /*0038*/ 	.dword	_ZN40_INTERNAL_ab7bf6f5_4_k_cu_aedd17c0_211214cuda3std3__442_GLOBAL__N__ab7bf6f5_4_k_cu_aedd17c0_211216ignoreE
	.align		8
        /*0040*/ 	.dword	_ZN40_INTERNAL_ab7bf6f5_4_k_cu_aedd17c0_211214cuda3std3__419piecewise_constructE
	.align		8
        /*0048*/ 	.dword	_ZN40_INTERNAL_ab7bf6f5_4_k_cu_aedd17c0_211214cuda3std3__48in_placeE
	.align		8
        /*0050*/ 	.dword	_ZN40_INTERNAL_ab7bf6f5_4_k_cu_aedd17c0_211214cuda3std6ranges3__45__cpo4swapE
	.align		8
        /*0058*/ 	.dword	_ZN40_INTERNAL_ab7bf6f5_4_k_cu_aedd17c0_211214cuda3std6ranges3__45__cpo9iter_moveE
	.align		8
        /*0060*/ 	.dword	_ZN40_INTERNAL_ab7bf6f5_4_k_cu_aedd17c0_211214cute7productE
	.align		8
        /*0068*/ 	.dword	_ZN40_INTERNAL_ab7bf6f5_4_k_cu_aedd17c0_211214cute1_E
	.align		8
        /*0070*/ 	.dword	$str$25
	.align		8
        /*0078*/ 	.dword	$str$26
	.align		8
        /*0080*/ 	.dword	$str$27
	.align		8
        /*0088*/ 	.dword	$str$28


//--------------------- .text._ZN7cutlass13device_kernelINS_4gemm6kernel13GemmUniversalIN4cute5tupleIJiiiiEEENS1_10collective13CollectiveMmaINS1_35MainloopSm100TmaUmmaWarpSpecializedILi10ELi2ELi4ENS5_IJNS4_1CILi2EEENSA_ILi4EEENSA_ILi1EEEEEEEENS5_IJNSA_ILi256EEENSA_ILi64EEENSA_ILi128EEEEEENS_12float_e4m3_tENS5_IJlSD_lEEESK_SL_NS4_8TiledMMAINS4_8MMA_AtomIJNS4_10MMA_TraitsINS4_25SM100_MMA_F8F6F4_2x1SM_SSEJSK_SK_fSG_SH_NS4_17integral_constantINS4_4UMMA5MajorELSS_0EEEST_NSQ_INSR_7ScaleInELSU_0EEESV_EEEEEENS4_6LayoutINS5_IJSD_SD_SD_EEENS5_IJNSA_ILi0EEES10_S10_EEEEENS5_IJNS4_10UnderscoreES13_S13_EEEEENS4_28SM100_TMA_2SM_LOAD_MULTICASTENS4_14ComposedLayoutINS4_7SwizzleILi3ELi4ELi3EEENS4_18smem_ptr_flag_bitsILi8EEENSY_INS5_IJNSA_ILi8EEESI_EEENS5_IJSI_SD_EEEEEEEvNS4_8identityENS4_18SM100_TMA_2SM_LOADES1G_vS1H_EENS_8epilogue10collective18CollectiveEpilogueINS1K_23Sm100TmaWarpSpecializedILi1ELi1ELi64ELb0ELb0EEEJNS5_IJSI_SH_SI_EEENS5_IJNSY_ISI_SD_EENSY_ISH_SD_EEEEESK_SL_SK_SL_NS1K_6fusion15FusionCallbacksIS1O_NS1T_17LinearCombinationISK_fSK_fLNS_15FloatRoundStyleE2EEES1P_S1S_JEEENS4_5SM1004TMEM4LOAD26SM100_TMEM_LOAD_32dp32b64xENS4_13SM90_TMA_LOADENS17_INS18_ILi2ELi4ELi3EEES1B_NSY_INS5_IJS1C_SH_EEENS5_IJSH_SD_EEEEEEENS4_39AutoVectorizingCopyWithAssumedAlignmentILi128EEENS4_14SM90_TMA_STOREES28_S2A_S2A_EEEvvEEEEvNT_6ParamsE --------------------------
	.section	.text._ZN7cutlass13device_kernelINS_4gemm6kernel13GemmUniversalIN4cute5tupleIJiiiiEEENS1_10collective13CollectiveMmaINS1_35MainloopSm100TmaUmmaWarpSpecializedILi10ELi2ELi4ENS5_IJNS4_1CILi2EEENSA_ILi4EEENSA_ILi1EEEEEEEENS5_IJNSA_ILi256EEENSA_ILi64EEENSA_ILi128EEEEEENS_12float_e4m3_tENS5_IJlSD_lEEESK_SL_NS4_8TiledMMAINS4_8MMA_AtomIJNS4_10MMA_TraitsINS4_25SM100_MMA_F8F6F4_2x1SM_SSEJSK_SK_fSG_SH_NS4_17integral_constantINS4_4UMMA5MajorELSS_0EEEST_NSQ_INSR_7ScaleInELSU_0EEESV_EEEEEENS4_6LayoutINS5_IJSD_SD_SD_EEENS5_IJNSA_ILi0EEES10_S10_EEEEENS5_IJNS4_10UnderscoreES13_S13_EEEEENS4_28SM100_TMA_2SM_LOAD_MULTICASTENS4_14ComposedLayoutINS4_7SwizzleILi3ELi4ELi3EEENS4_18smem_ptr_flag_bitsILi8EEENSY_INS5_IJNSA_ILi8EEESI_EEENS5_IJSI_SD_EEEEEEEvNS4_8identityENS4_18SM100_TMA_2SM_LOADES1G_vS1H_EENS_8epilogue10collective18CollectiveEpilogueINS1K_23Sm100TmaWarpSpecializedILi1ELi1ELi64ELb0ELb0EEEJNS5_IJSI_SH_SI_EEENS5_IJNSY_ISI_SD_EENSY_ISH_SD_EEEEESK_SL_SK_SL_NS1K_6fusion15FusionCallbacksIS1O_NS1T_17LinearCombinationISK_fSK_fLNS_15FloatRoundStyleE2EEES1P_S1S_JEEENS4_5SM1004TMEM4LOAD26SM100_TMEM_LOAD_32dp32b64xENS4_13SM90_TMA_LOADENS17_INS18_ILi2ELi4ELi3EEES1B_NSY_INS5_IJS1C_SH_EEENS5_IJSH_SD_EEEEEEENS4_39AutoVectorizingCopyWithAssumedAlignmentILi128EEENS4_14SM90_TMA_STOREES28_S2A_S2A_EEEvvEEEEvNT_6ParamsE,"ax",@progbits
	.align	128
.text._ZN7cutlass13device_kernelINS_4gemm6kernel13GemmUniversalIN4cute5tupleIJiiiiEEENS1_10collective13CollectiveMmaINS1_35MainloopSm100TmaUmmaWarpSpecializedILi10ELi2ELi4ENS5_IJNS4_1CILi2EEENSA_ILi4EEENSA_ILi1EEEEEEEENS5_IJNSA_ILi256EEENSA_ILi64EEENSA_ILi128EEEEEENS_12float_e4m3_tENS5_IJlSD_lEEESK_SL_NS4_8TiledMMAINS4_8MMA_AtomIJNS4_10MMA_TraitsINS4_25SM100_MMA_F8F6F4_2x1SM_SSEJSK_SK_fSG_SH_NS4_17integral_constantINS4_4UMMA5MajorELSS_0EEEST_NSQ_INSR_7ScaleInELSU_0EEESV_EEEEEENS4_6LayoutINS5_IJSD_SD_SD_EEENS5_IJNSA_ILi0EEES10_S10_EEEEENS5_IJNS4_10UnderscoreES13_S13_EEEEENS4_28SM100_TMA_2SM_LOAD_MULTICASTENS4_14ComposedLayoutINS4_7SwizzleILi3ELi4ELi3EEENS4_18smem_ptr_flag_bitsILi8EEENSY_INS5_IJNSA_ILi8EEESI_EEENS5_IJSI_SD_EEEEEEEvNS4_8identityENS4_18SM100_TMA_2SM_LOADES1G_vS1H_EENS_8epilogue10collective18CollectiveEpilogueINS1K_23Sm100TmaWarpSpecializedILi1ELi1ELi64ELb0ELb0EEEJNS5_IJSI_SH_SI_EEENS5_IJNSY_ISI_SD_EENSY_ISH_SD_EEEEESK_SL_SK_SL_NS1K_6fusion15FusionCallbacksIS1O_NS1T_17LinearCombinationISK_fSK_fLNS_15FloatRoundStyleE2EEES1P_S1S_JEEENS4_5SM1004TMEM4LOAD26SM100_TMEM_LOAD_32dp32b64xENS4_13SM90_TMA_LOADENS17_INS18_ILi2ELi4ELi3EEES1B_NSY_INS5_IJS1C_SH_EEENS5_IJSH_SD_EEEEEEENS4_39AutoVectorizingCopyWithAssumedAlignmentILi128EEENS4_14SM90_TMA_STOREES28_S2A_S2A_EEEvvEEEEvNT_6ParamsE:
        .type           _ZN7cutlass13device_kernelINS_4gemm6kernel13GemmUniversalIN4cute5tupleIJiiiiEEENS1_10collective13CollectiveMmaINS1_35MainloopSm100TmaUmmaWarpSpecializedILi10ELi2ELi4ENS5_IJNS4_1CILi2EEENSA_ILi4EEENSA_ILi1EEEEEEEENS5_IJNSA_ILi256EEENSA_ILi64EEENSA_ILi128EEEEEENS_12float_e4m3_tENS5_IJlSD_lEEESK_SL_NS4_8TiledMMAINS4_8MMA_AtomIJNS4_10MMA_TraitsINS4_25SM100_MMA_F8F6F4_2x1SM_SSEJSK_SK_fSG_SH_NS4_17integral_constantINS4_4UMMA5MajorELSS_0EEEST_NSQ_INSR_7ScaleInELSU_0EEESV_EEEEEENS4_6LayoutINS5_IJSD_SD_SD_EEENS5_IJNSA_ILi0EEES10_S10_EEEEENS5_IJNS4_10UnderscoreES13_S13_EEEEENS4_28SM100_TMA_2SM_LOAD_MULTICASTENS4_14ComposedLayoutINS4_7SwizzleILi3ELi4ELi3EEENS4_18smem_ptr_flag_bitsILi8EEENSY_INS5_IJNSA_ILi8EEESI_EEENS5_IJSI_SD_EEEEEEEvNS4_8identityENS4_18SM100_TMA_2SM_LOADES1G_vS1H_EENS_8epilogue10collective18CollectiveEpilogueINS1K_23Sm100TmaWarpSpecializedILi1ELi1ELi64ELb0ELb0EEEJNS5_IJSI_SH_SI_EEENS5_IJNSY_ISI_SD_EENSY_ISH_SD_EEEEESK_SL_SK_SL_NS1K_6fusion15FusionCallbacksIS1O_NS1T_17LinearCombinationISK_fSK_fLNS_15FloatRoundStyleE2EEES1P_S1S_JEEENS4_5SM1004TMEM4LOAD26SM100_TMEM_LOAD_32dp32b64xENS4_13SM90_TMA_LOADENS17_INS18_ILi2ELi4ELi3EEES1B_NSY_INS5_IJS1C_SH_EEENS5_IJSH_SD_EEEEEEENS4_39AutoVectorizingCopyWithAssumedAlignmentILi128EEENS4_14SM90_TMA_STOREES28_S2A_S2A_EEEvvEEEEvNT_6ParamsE,@function
        .size           _ZN7cutlass13device_kernelINS_4gemm6kernel13GemmUniversalIN4cute5tupleIJiiiiEEENS1_10collective13CollectiveMmaINS1_35MainloopSm100TmaUmmaWarpSpecializedILi10ELi2ELi4ENS5_IJNS4_1CILi2EEENSA_ILi4EEENSA_ILi1EEEEEEEENS5_IJNSA_ILi256EEENSA_ILi64EEENSA_ILi128EEEEEENS_12float_e4m3_tENS5_IJlSD_lEEESK_SL_NS4_8TiledMMAINS4_8MMA_AtomIJNS4_10MMA_TraitsINS4_25SM100_MMA_F8F6F4_2x1SM_SSEJSK_SK_fSG_SH_NS4_17integral_constantINS4_4UMMA5MajorELSS_0EEEST_NSQ_INSR_7ScaleInELSU_0EEESV_EEEEEENS4_6LayoutINS5_IJSD_SD_SD_EEENS5_IJNSA_ILi0EEES10_S10_EEEEENS5_IJNS4_10UnderscoreES13_S13_EEEEENS4_28SM100_TMA_2SM_LOAD_MULTICASTENS4_14ComposedLayoutINS4_7SwizzleILi3ELi4ELi3EEENS4_18smem_ptr_flag_bitsILi8EEENSY_INS5_IJNSA_ILi8EEESI_EEENS5_IJSI_SD_EEEEEEEvNS4_8identityENS4_18SM100_TMA_2SM_LOADES1G_vS1H_EENS_8epilogue10collective18CollectiveEpilogueINS1K_23Sm100TmaWarpSpecializedILi1ELi1ELi64ELb0ELb0EEEJNS5_IJSI_SH_SI_EEENS5_IJNSY_ISI_SD_EENSY_ISH_SD_EEEEESK_SL_SK_SL_NS1K_6fusion15FusionCallbacksIS1O_NS1T_17LinearCombinationISK_fSK_fLNS_15FloatRoundStyleE2EEES1P_S1S_JEEENS4_5SM1004TMEM4LOAD26SM100_TMEM_LOAD_32dp32b64xENS4_13SM90_TMA_LOADENS17_INS18_ILi2ELi4ELi3EEES1B_NSY_INS5_IJS1C_SH_EEENS5_IJSH_SD_EEEEEEENS4_39AutoVectorizingCopyWithAssumedAlignmentILi128EEENS4_14SM90_TMA_STOREES28_S2A_S2A_EEEvvEEEEvNT_6ParamsE,(.L_x_168 - _ZN7cutlass13device_kernelINS_4gemm6kernel13GemmUniversalIN4cute5tupleIJiiiiEEENS1_10collective13CollectiveMmaINS1_35MainloopSm100TmaUmmaWarpSpecializedILi10ELi2ELi4ENS5_IJNS4_1CILi2EEENSA_ILi4EEENSA_ILi1EEEEEEEENS5_IJNSA_ILi256EEENSA_ILi64EEENSA_ILi128EEEEEENS_12float_e4m3_tENS5_IJlSD_lEEESK_SL_NS4_8TiledMMAINS4_8MMA_AtomIJNS4_10MMA_TraitsINS4_25SM100_MMA_F8F6F4_2x1SM_SSEJSK_SK_fSG_SH_NS4_17integral_constantINS4_4UMMA5MajorELSS_0EEEST_NSQ_INSR_7ScaleInELSU_0EEESV_EEEEEENS4_6LayoutINS5_IJSD_SD_SD_EEENS5_IJNSA_ILi0EEES10_S10_EEEEENS5_IJNS4_10UnderscoreES13_S13_EEEEENS4_28SM100_TMA_2SM_LOAD_MULTICASTENS4_14ComposedLayoutINS4_7SwizzleILi3ELi4ELi3EEENS4_18smem_ptr_flag_bitsILi8EEENSY_INS5_IJNSA_ILi8EEESI_EEENS5_IJSI_SD_EEEEEEEvNS4_8identityENS4_18SM100_TMA_2SM_LOADES1G_vS1H_EENS_8epilogue10collective18CollectiveEpilogueINS1K_23Sm100TmaWarpSpecializedILi1ELi1ELi64ELb0ELb0EEEJNS5_IJSI_SH_SI_EEENS5_IJNSY_ISI_SD_EENSY_ISH_SD_EEEEESK_SL_SK_SL_NS1K_6fusion15FusionCallbacksIS1O_NS1T_17LinearCombinationISK_fSK_fLNS_15FloatRoundStyleE2EEES1P_S1S_JEEENS4_5SM1004TMEM4LOAD26SM100_TMEM_LOAD_32dp32b64xENS4_13SM90_TMA_LOADENS17_INS18_ILi2ELi4ELi3EEES1B_NSY_INS5_IJS1C_SH_EEENS5_IJSH_SD_EEEEEEENS4_39AutoVectorizingCopyWithAssumedAlignmentILi128EEENS4_14SM90_TMA_STOREES28_S2A_S2A_EEEvvEEEEvNT_6ParamsE)
        .other          _ZN7cutlass13device_kernelINS_4gemm6kernel13GemmUniversalIN4cute5tupleIJiiiiEEENS1_10collective13CollectiveMmaINS1_35MainloopSm100TmaUmmaWarpSpecializedILi10ELi2ELi4ENS5_IJNS4_1CILi2EEENSA_ILi4EEENSA_ILi1EEEEEEEENS5_IJNSA_ILi256EEENSA_ILi64EEENSA_ILi128EEEEEENS_12float_e4m3_tENS5_IJlSD_lEEESK_SL_NS4_8TiledMMAINS4_8MMA_AtomIJNS4_10MMA_TraitsINS4_25SM100_MMA_F8F6F4_2x1SM_SSEJSK_SK_fSG_SH_NS4_17integral_constantINS4_4UMMA5MajorELSS_0EEEST_NSQ_INSR_7ScaleInELSU_0EEESV_EEEEEENS4_6LayoutINS5_IJSD_SD_SD_EEENS5_IJNSA_ILi0EEES10_S10_EEEEENS5_IJNS4_10UnderscoreES13_S13_EEEEENS4_28SM100_TMA_2SM_LOAD_MULTICASTENS4_14ComposedLayoutINS4_7SwizzleILi3ELi4ELi3EEENS4_18smem_ptr_flag_bitsILi8EEENSY_INS5_IJNSA_ILi8EEESI_EEENS5_IJSI_SD_EEEEEEEvNS4_8identityENS4_18SM100_TMA_2SM_LOADES1G_vS1H_EENS_8epilogue10collective18CollectiveEpilogueINS1K_23Sm100TmaWarpSpecializedILi1ELi1ELi64ELb0ELb0EEEJNS5_IJSI_SH_SI_EEENS5_IJNSY_ISI_SD_EENSY_ISH_SD_EEEEESK_SL_SK_SL_NS1K_6fusion15FusionCallbacksIS1O_NS1T_17LinearCombinationISK_fSK_fLNS_15FloatRoundStyleE2EEES1P_S1S_JEEENS4_5SM1004TMEM4LOAD26SM100_TMEM_LOAD_32dp32b64xENS4_13SM90_TMA_LOADENS17_INS18_ILi2ELi4ELi3EEES1B_NSY_INS5_IJS1C_SH_EEENS5_IJSH_SD_EEEEEEENS4_39AutoVectorizingCopyWithAssumedAlignmentILi128EEENS4_14SM90_TMA_STOREES28_S2A_S2A_EEEvvEEEEvNT_6ParamsE,@"STO_CUDA_ENTRY STV_DEFAULT"
_ZN7cutlass13device_kernelINS_4gemm6kernel13GemmUniversalIN4cute5tupleIJiiiiEEENS1_10collective13CollectiveMmaINS1_35MainloopSm100TmaUmmaWarpSpecializedILi10ELi2ELi4ENS5_IJNS4_1CILi2EEENSA_ILi4EEENSA_ILi1EEEEEEEENS5_IJNSA_ILi256EEENSA_ILi64EEENSA_ILi128EEEEEENS_12float_e4m3_tENS5_IJlSD_lEEESK_SL_NS4_8TiledMMAINS4_8MMA_AtomIJNS4_10MMA_TraitsINS4_25SM100_MMA_F8F6F4_2x1SM_SSEJSK_SK_fSG_SH_NS4_17integral_constantINS4_4UMMA5MajorELSS_0EEEST_NSQ_INSR_7ScaleInELSU_0EEESV_EEEEEENS4_6LayoutINS5_IJSD_SD_SD_EEENS5_IJNSA_ILi0EEES10_S10_EEEEENS5_IJNS4_10UnderscoreES13_S13_EEEEENS4_28SM100_TMA_2SM_LOAD_MULTICASTENS4_14ComposedLayoutINS4_7SwizzleILi3ELi4ELi3EEENS4_18smem_ptr_flag_bitsILi8EEENSY_INS5_IJNSA_ILi8EEESI_EEENS5_IJSI_SD_EEEEEEEvNS4_8identityENS4_18SM100_TMA_2SM_LOADES1G_vS1H_EENS_8epilogue10collective18CollectiveEpilogueINS1K_23Sm100TmaWarpSpecializedILi1ELi1ELi64ELb0ELb0EEEJNS5_IJSI_SH_SI_EEENS5_IJNSY_ISI_SD_EENSY_ISH_SD_EEEEESK_SL_SK_SL_NS1K_6fusion15FusionCallbacksIS1O_NS1T_17LinearCombinationISK_fSK_fLNS_15FloatRoundStyleE2EEES1P_S1S_JEEENS4_5SM1004TMEM4LOAD26SM100_TMEM_LOAD_32dp32b64xENS4_13SM90_TMA_LOADENS17_INS18_ILi2ELi4ELi3EEES1B_NSY_INS5_IJS1C_SH_EEENS5_IJSH_SD_EEEEEEENS4_39AutoVectorizingCopyWithAssumedAlignmentILi128EEENS4_14SM90_TMA_STOREES28_S2A_S2A_EEEvvEEEEvNT_6ParamsE:
[----:B------:R-:W1:Y:S01]  /*0000*/  LDC R1, c[0x0][0x37c] ;  /* 0x0000df00ff017b82 */ /* 0x000e620000000800 */
[----:B------:R-:W2:Y:S01]  /*0010*/  S2R R131, SR_TID.X ;  /* 0x0000000000837919 */ /* 0x000ea20000002100 */
[----:B------:R-:W3:Y:S06]  /*0020*/  LDCU.64 UR6, c[0x0][0x890] ;  /* 0x00011200ff0677ac */ /* 0x000eec0008000a00 */
[----:B------:R-:W4:Y:S01]  /*0030*/  S2UR UR54, SR_CgaCtaId ;  /* 0x00000000003679c3 */ /* 0x000f220000008800 */
[----:B------:R-:W-:Y:S01]  /*0040*/  PRMT R141, RZ, 0x7610, R141 ;  /* 0x00007610ff8d7816 */ /* 0x000fe2000000008d */
[----:B------:R-:W1:Y:S01]  /*0050*/  LDCU.64 UR52, c[0x0][0x358] ;  /* 0x00006b00ff3477ac */ /* 0x000e620008000a00 */
[----:B------:R-:W-:-:S02]  /*0060*/  ELECT P0, URZ, PT ;  /* 0x0000000000ff782f */ /* 0x000fc40003800000 */
[----:B---3--:R-:W-:-:S04]  /*0070*/  ISETP.NE.U32.AND P1, PT, RZ, UR6, PT ;  /* 0x00000006ff007c0c */ /* 0x008fc8000bf25070 */
[----:B------:R-:W-:Y:S01]  /*0080*/  ISETP.NE.AND.EX P2, PT, RZ, UR7, PT, P1 ;  /* 0x00000007ff007c0c */ /* 0x000fe2000bf45310 */
[----:B----4-:R-:W-:Y:S02]  /*0090*/  ULOP3.LUT UR11, UR54, 0x1, URZ, 0xc0, !UPT ;  /* 0x00000001360b7892 */ /* 0x010fe4000f8ec0ff */
[----:B------:R-:W-:Y:S01]  /*00a0*/  ULOP3.LUT UR10, UR54, 0x1, URZ, 0x3c, !UPT ;  /* 0x00000001360a7892 */ /* 0x000fe2000f8e3cff */
[----:B--2---:R-:W-:-:S05]  /*00b0*/  SHF.R.U32.HI R142, RZ, 0x5, R131 ;  /* 0x00000005ff8e7819 */ /* 0x004fca0000011683 */
[----:B------:R-:W2:Y:S02]  /*00c0*/  SHFL.IDX PT, R0, R142, RZ, 0x1f ;  /* 0x00001fff8e007589 */ /* 0x000ea400000e0000 */
[----:B--2---:R-:W-:Y:S02]  /*00d0*/  R2UR UR15, R0 ;  /* 0x00000000000f72ca */ /* 0x004fe400000e0000 */
[----:B-1----:R-:W-:Y:S05]  /*00e0*/  @P2 BRA `(.L_x_0) ;  /* 0x00000000002c2947 */ /* 0x002fea0003800000 */
[----:B------:R-:W1:Y:S02]  /*00f0*/  LDCU.64 UR4, c[0x0][0x888] ;  /* 0x00011100ff0477ac */ /* 0x000e640008000a00 */
[----:B-1----:R-:W-:-:S04]  /*0100*/  UISETP.NE.U32.AND UP0, UPT, UR4, URZ, UPT ;  /* 0x000000ff0400728c */ /* 0x002fc8000bf05070 */
[----:B------:R-:W-:-:S09]  /*0110*/  UISETP.NE.AND.EX UP0, UPT, UR5, URZ, UPT, UP0 ;  /* 0x000000ff0500728c */ /* 0x000fd2000bf05300 */
[----:B------:R-:W-:Y:S05]  /*0120*/  BRA.U !UP0, `(.L_x_1) ;  /* 0x0000000108107547 */ /* 0x000fea000b800000 */
[----:B------:R-:W1:Y:S02]  /*0130*/  LDC.64 R2, c[0x0][0x888] ;  /* 0x00022200ff027b82 */ /* 0x000e640000000a00 */
[----:B-1----:R1:W5:Y:S01]  /*0140*/  LDG.E R71, desc[UR52][R2.64] ;  /* 0x0000003402477981 */ /* 0x002362000c1e1900 */
[----:B------:R-:W-:Y:S01]  /*0150*/  HFMA2 R141, -RZ, RZ, 0, 5.9604644775390625e-08 ;  /* 0x00000001ff8d7431 */ /* 0x000fe200000001ff */
[----:B------:R-:W-:Y:S05]  /*0160*/  BRA `(.L_x_0) ;  /* 0x00000000000c7947 */ /* 0x000fea0003800000 */
.L_x_1:
[----:B------:R-:W1:Y:S01]  /*0170*/  LDCU UR4, c[0x0][0x880] ;  /* 0x00011000ff0477ac */ /* 0x000e620008000800 */
[----:B------:R-:W-:Y:S01]  /*0180*/  HFMA2 R141, -RZ, RZ, 0, 5.9604644775390625e-08 ;  /* 0x00000001ff8d7431 */ /* 0x000fe200000001ff */
[----:B-1----:R-:W-:-:S07]  /*0190*/  MOV R71, UR4 ;  /* 0x0000000400477c02 */ /* 0x002fce0008000f00 */
.L_x_0:
[----:B------:R-:W2:Y:S02]  /*01a0*/  LDCU.64 UR4, c[0x0][0x8b0] ;  /* 0x00011600ff0477ac */ /* 0x000ea40008000a00 */
[----:B--2---:R-:W-:-:S04]  /*01b0*/  UISETP.NE.U32.AND UP0, UPT, UR4, URZ, UPT ;  /* 0x000000ff0400728c */ /* 0x004fc8000bf05070 */
[----:B------:R-:W-:-:S09]  /*01c0*/  UISETP.NE.AND.EX UP0, UPT, UR5, URZ, UPT, UP0 ;  /* 0x000000ff0500728c */ /* 0x000fd2000bf05300 */
[----:B------:R-:W-:Y:S05]  /*01d0*/  BRA.U UP0, `(.L_x_2) ;  /* 0x0000000100247547 */ /* 0x000fea000b800000 */
[----:B------:R-:W2:Y:S02]  /*01e0*/  LDCU.64 UR4, c[0x0][0x8a8] ;  /* 0x00011500ff0477ac */ /* 0x000ea40008000a00 */
[----:B--2---:R-:W-:-:S04]  /*01f0*/  UISETP.NE.U32.AND UP0, UPT, UR4, URZ, UPT ;  /* 0x000000ff0400728c */ /* 0x004fc8000bf05070 */
[----:B------:R-:W-:-:S09]  /*0200*/  UISETP.NE.AND.EX UP0, UPT, UR5, URZ, UPT, UP0 ;  /* 0x000000ff0500728c */ /* 0x000fd2000bf05300 */
[----:B------:R-:W-:Y:S05]  /*0210*/  BRA.U !UP0, `(.L_x_3) ;  /* 0x00000001080c7547 */ /* 0x000fea000b800000 */
[----:B-1----:R-:W1:Y:S02]  /*0220*/  LDC.64 R2, c[0x0][0x8a8] ;  /* 0x00022a00ff027b82 */ /* 0x002e640000000a00 */
[----:B-1----:R2:W5:Y:S01]  /*0230*/  LDG.E R70, desc[UR52][R2.64] ;  /* 0x0000003402467981 */ /* 0x002562000c1e1900 */
[----:B------:R-:W-:Y:S05]  /*0240*/  BRA `(.L_x_2) ;  /* 0x0000000000087947 */ /* 0x000fea0003800000 */
.L_x_3:
[----:B------:R-:W2:Y:S02]  /*0250*/  LDCU UR4, c[0x0][0x8a0] ;  /* 0x00011400ff0477ac */ /* 0x000ea40008000800 */
[----:B--2---:R-:W-:Y:S02]  /*0260*/  MOV R70, UR4 ;  /* 0x0000000400467c02 */ /* 0x004fe40008000f00 */
.L_x_2:
[----:B------:R-:W-:Y:S01]  /*0270*/  IMAD.U32 R0, RZ, RZ, UR15 ;  /* 0x0000000fff007e24 */ /* 0x000fe2000f8e00ff */
[----:B------:R-:W-:Y:S04]  /*0280*/  BSSY.RECONVERGENT B0, `(.L_x_4) ;  /* 0x000000c000007945 */ /* 0x000fe80003800200 */
[C---:B------:R-:W-:Y:S02]  /*0290*/  ISETP.NE.OR P3, PT, R0.reuse, 0x1, !P0 ;  /* 0x000000010000780c */ /* 0x040fe40004765670 */
[----:B------:R-:W-:-:S11]  /*02a0*/  ISETP.NE.OR P2, PT, R0, 0x3, !P0 ;  /* 0x000000030000780c */ /* 0x000fd60004745670 */
[----:B------:R-:W-:Y:S05]  /*02b0*/  @P3 BRA `(.L_x_5) ;  /* 0x0000000000203947 */ /* 0x000fea0003800000 */
[----:B------:R-:W3:Y:S02]  /*02c0*/  LDCU.64 UR4, c[0x0][0x348] ;  /* 0x00006900ff0477ac */ /* 0x000ee40008000a00 */
[----:B---3--:R-:W-:Y:S02]  /*02d0*/  UIADD3 UR8, UP1, UPT, UR4, 0x80, URZ ;  /* 0x0000008004087890 */ /* 0x008fe4000ff3e0ff */
[----:B------:R-:W-:Y:S02]  /*02e0*/  UIADD3 UR4, UP0, UPT, UR4, 0x180, URZ ;  /* 0x0000018004047890 */ /* 0x000fe4000ff1e0ff */
[----:B------:R-:W-:Y:S02]  /*02f0*/  UIADD3.X UR9, UPT, UPT, URZ, UR5, URZ, UP1, !UPT ;  /* 0x00000005ff097290 */ /* 0x000fe40008ffe4ff */
[----:B------:R-:W-:-:S07]  /*0300*/  UIADD3.X UR5, UPT, UPT, URZ, UR5, URZ, UP0, !UPT ;  /* 0x00000005ff057290 */ /* 0x000fce00087fe4ff */
[----:B------:R3:W-:Y:S02]  /*0310*/  UTMACCTL.PF [UR8] ;  /* 0x00000000080079b9 */ /* 0x0007e40008040000 */
[----:B------:R3:W-:Y:S02]  /*0320*/  UTMACCTL.PF [UR4] ;  /* 0x00000000040079b9 */ /* 0x0007e40008040000 */
[----:B---3--:R-:W-:Y:S01]  /*0330*/  NOP ;  /* 0x0000000000007918 */ /* 0x008fe20000000000 */
.L_x_5:
[----:B------:R-:W-:Y:S05]  /*0340*/  BSYNC.RECONVERGENT B0 ;  /* 0x0000000000007941 */ /* 0x000fea0003800200 */
.L_x_4:
[----:B------:R-:W-:Y:S04]  /*0350*/  BSSY.RECONVERGENT B0, `(.L_x_6) ;  /* 0x000000a000007945 */ /* 0x000fe80003800200 */
        /* <DEDUP_REMOVED lines=9> */
.L_x_7:
[----:B------:R-:W-:Y:S05]  /*03f0*/  BSYNC.RECONVERGENT B0 ;  /* 0x0000000000007941 */ /* 0x000fea0003800200 */
.L_x_6:
[----:B------:R-:W3:Y:S01]  /*0400*/  LDCU.64 UR4, c[0x0][0x888] ;  /* 0x00011100ff0477ac */ /* 0x000ee20008000a00 */
[----:B------:R-:W-:Y:S01]  /*0410*/  ISETP.NE.AND.EX P1, PT, RZ, UR7, PT, P1 ;  /* 0x00000007ff007c0c */ /* 0x000fe2000bf25310 */
[----:B------:R-:W-:Y:S01]  /*0420*/  UPLOP3.LUT UP4, UPT, UPT, UPT, UPT, 0x80, 0x8 ;  /* 0x000000000008789c */ /* 0x000fe20003f8f070 */
[----:B---3--:R-:W-:-:S04]  /*0430*/  ISETP.NE.U32.AND P2, PT, RZ, UR4, PT ;  /* 0x00000004ff007c0c */ /* 0x008fc8000bf45070 */
[----:B------:R-:W-:-:S13]  /*0440*/  ISETP.NE.AND.EX P2, PT, RZ, UR5, PT, P2 ;  /* 0x00000005ff007c0c */ /* 0x000fda000bf45320 */
[----:B------:R-:W-:Y:S05]  /*0450*/  @P2 BRA P1, `(.L_x_8) ;  /* 0x0000000000282947 */ /* 0x000fea0000800000 */
[----:B------:R-:W-:Y:S01]  /*0460*/  UISETP.NE.U32.AND UP0, UPT, UR6, URZ, UPT ;  /* 0x000000ff0600728c */ /* 0x000fe2000bf05070 */
[----:B-----5:R-:W-:Y:S01]  /*0470*/  FSETP.NEU.AND P1, PT, R71, RZ, PT ;  /* 0x000000ff4700720b */ /* 0x020fe20003f2d000 */
[----:B------:R-:W-:Y:S02]  /*0480*/  UISETP.NE.U32.AND UP2, UPT, UR4, URZ, UPT ;  /* 0x000000ff0400728c */ /* 0x000fe4000bf45070 */
[----:B------:R-:W-:Y:S02]  /*0490*/  UISETP.NE.AND.EX UP1, UPT, UR7, URZ, UPT, UP0 ;  /* 0x000000ff0700728c */ /* 0x000fe4000bf25300 */
[----:B------:R-:W-:-:S04]  /*04a0*/  UISETP.NE.AND.EX UP0, UPT, UR5, URZ, UPT, UP2 ;  /* 0x000000ff0500728c */ /* 0x000fc8000bf05320 */
[----:B------:R-:W-:-:S04]  /*04b0*/  USEL UR4, URZ, 0xffffffff, UP0 ;  /* 0xffffffffff047887 */ /* 0x000fc80008000000 */
[----:B------:R-:W-:Y:S01]  /*04c0*/  VOTEU.ANY UP0, P1 ;  /* 0x0000000000ff7886 */ /* 0x000fe20000800100 */
[----:B------:R-:W-:-:S04]  /*04d0*/  @!UP1 USEL UR4, URZ, 0xffffffff, UP0 ;  /* 0xffffffffff049887 */ /* 0x000fc80008000000 */
[----:B------:R-:W-:-:S04]  /*04e0*/  ULOP3.LUT UR4, UR4, 0x1, URZ, 0xc0, !UPT ;  /* 0x0000000104047892 */ /* 0x000fc8000f8ec0ff */
[----:B------:R-:W-:-:S11]  /*04f0*/  UISETP.NE.U32.AND UP4, UPT, UR4, 0x1, UPT ;  /* 0x000000010400788c */ /* 0x000fd6000bf85070 */
.L_x_8:
[----:B------:R-:W3:Y:S01]  /*0500*/  SHFL.IDX PT, R0, R142, RZ, 0x1f ;  /* 0x00001fff8e007589 */ /* 0x000ee200000e0000 */
[----:B------:R-:W-:-:S04]  /*0510*/  UISETP.NE.AND UP0, UPT, UR15, 0x2, UPT ;  /* 0x000000020f00788c */ /* 0x000fc8000bf05270 */
[----:B------:R-:W-:Y:S02]  /*0520*/  UISETP.EQ.AND UP1, UPT, UR11, URZ, !UP0 ;  /* 0x000000ff0b00728c */ /* 0x000fe4000c722270 */
[----:B------:R-:W-:-:S04]  /*0530*/  USEL UR26, URZ, 0x1, UP0 ;  /* 0x00000001ff1a7887 */ /* 0x000fc80008000000 */
[----:B------:R-:W-:Y:S02]  /*0540*/  PLOP3.LUT P3, PT, P0, PT, UP1, 0x80, 0x8 ;  /* 0x000000000008781c */ /* 0x000fe4000076f018 */
[----:B---3--:R-:W-:-:S13]  /*0550*/  ISETP.NE.AND P1, PT, R0, RZ, PT ;  /* 0x000000ff0000720c */ /* 0x008fda0003f25270 */
[----:B------:R-:W-:Y:S05]  /*0560*/  @P1 BRA `(.L_x_9) ;  /* 0x0000000000901947 */ /* 0x000fea0003800000 */
[----:B------:R-:W-:Y:S01]  /*0570*/  ELECT P1, URZ, PT ;  /* 0x0000000000ff782f */ /* 0x000fe20003820000 */
[----:B------:R-:W-:-:S12]  /*0580*/  BSSY.RECONVERGENT B0, `(.L_x_9) ;  /* 0x0000022000007945 */ /* 0x000fd80003800200 */
[----:B------:R-:W-:Y:S05]  /*0590*/  @!P1 BRA `(.L_x_10) ;  /* 0x0000000000809947 */ /* 0x000fea0003800000 */
[----:B------:R-:W-:Y:S01]  /*05a0*/  UMOV UR6, 0x400 ;  /* 0x0000040000067882 */ /* 0x000fe20000000000 */
[----:B------:R-:W-:Y:S01]  /*05b0*/  UMOV UR5, 0x1 ;  /* 0x0000000100057882 */ /* 0x000fe20000000000 */
[----:B------:R-:W-:Y:S01]  /*05c0*/  UMOV UR4, 0x4 ;  /* 0x0000000400047882 */ /* 0x000fe20000000000 */
[----:B------:R-:W-:Y:S02]  /*05d0*/  ULEA UR6, UR54, UR6, 0x18 ;  /* 0x0000000636067291 */ /* 0x000fe4000f8ec0ff */
[----:B------:R-:W-:-:S04]  /*05e0*/  UIADD3 UR8, UPT, UPT, -UR5, 0x100000, URZ ;  /* 0x0010000005087890 */ /* 0x000fc8000fffe1ff */
[----:B------:R-:W-:Y:S02]  /*05f0*/  USHF.L.U32 UR9, UR8, 0xb, URZ ;  /* 0x0000000b08097899 */ /* 0x000fe400080006ff */
[----:B------:R-:W-:Y:S02]  /*0600*/  USHF.L.U32 UR8, UR8, 0x1, URZ ;  /* 0x0000000108087899 */ /* 0x000fe400080006ff */
[----:B------:R-:W-:-:S04]  /*0610*/  UIADD3 UR4, UPT, UPT, -UR4, 0x100000, URZ ;  /* 0x0010000004047890 */ /* 0x000fc8000fffe1ff */
[----:B------:R-:W-:Y:S02]  /*0620*/  USHF.L.U32 UR5, UR4, 0xb, URZ ;  /* 0x0000000b04057899 */ /* 0x000fe400080006ff */
[----:B------:R-:W-:Y:S01]  /*0630*/  USHF.L.U32 UR4, UR4, 0x1, URZ ;  /* 0x0000000104047899 */ /* 0x000fe200080006ff */
[----:B------:R-:W3:Y:S03]  /*0640*/  FENCE.VIEW.ASYNC.S ;  /* 0x00000000000073c6 */ /* 0x000ee60000000000 */
[----:B---3--:R3:W4:Y:S08]  /*0650*/  SYNCS.EXCH.64 URZ, [UR6], UR8 ;  /* 0x0000000806ff75b2 */ /* 0x0087300008000100 */
[----:B------:R3:W1:Y:S01]  /*0660*/  SYNCS.EXCH.64 URZ, [UR6+0x50], UR4 ;  /* 0x0000500406ff75b2 */ /* 0x0006620008000100 */
        /* <DEDUP_REMOVED lines=17> */
[----:B------:R3:W1:Y:S02]  /*0780*/  SYNCS.EXCH.64 URZ, [UR6+0x98], UR4 ;  /* 0x0000980406ff75b2 */ /* 0x0006640008000100 */
[----:B---34-:R-:W-:Y:S01]  /*0790*/  NOP ;  /* 0x0000000000007918 */ /* 0x018fe20000000000 */
.L_x_10:
[----:B------:R-:W-:Y:S05]  /*07a0*/  BSYNC.RECONVERGENT B0 ;  /* 0x0000000000007941 */ /* 0x000fea0003800200 */
.L_x_9:
[----:B------:R-:W3:Y:S01]  /*07b0*/  SHFL.IDX PT, R0, R142, RZ, 0x1f ;  /* 0x00001fff8e007589 */ /* 0x000ee200000e0000 */
[----:B------:R-:W-:Y:S01]  /*07c0*/  NOP ;  /* 0x0000000000007918 */ /* 0x000fe20000000000 */
[----:B---3--:R-:W-:-:S13]  /*07d0*/  ISETP.NE.AND P1, PT, R0, 0x1, PT ;  /* 0x000000010000780c */ /* 0x008fda0003f25270 */
[----:B------:R-:W-:Y:S05]  /*07e0*/  @P1 BRA `(.L_x_11) ;  /* 0x00000000003c1947 */ /* 0x000fea0003800000 */
        /* <DEDUP_REMOVED lines=10> */
[----:B------:R-:W-:Y:S01]  /*0890*/  ELECT P1, URZ, PT ;  /* 0x0000000000ff782f */ /* 0x000fe20003820000 */
[----:B------:R-:W3:Y:S02]  /*08a0*/  FENCE.VIEW.ASYNC.S ;  /* 0x00000000000073c6 */ /* 0x000ee40000000000 */
[----:B---3--:R3:W4:Y:S08]  /*08b0*/  SYNCS.EXCH.64 URZ, [UR6+0xa0], UR8 ;  /* 0x0000a00806ff75b2 */ /* 0x0087300008000100 */
[----:B------:R3:W1:Y:S01]  /*08c0*/  SYNCS.EXCH.64 URZ, [UR6+0xa8], UR4 ;  /* 0x0000a80406ff75b2 */ /* 0x0006620008000100 */
[----:B------:R-:W-:Y:S01]  /*08d0*/  NOP ;  /* 0x0000000000007918 */ /* 0x000fe20000000000 */
.L_x_11:
[----:B------:R-:W2:Y:S01]  /*08e0*/  SHFL.IDX PT, R0, R142, RZ, 0x1f ;  /* 0x00001fff8e007589 */ /* 0x000ea200000e0000 */
[----:B------:R-:W-:Y:S01]  /*08f0*/  NOP ;  /* 0x0000000000007918 */ /* 0x000fe20000000000 */
[----:B--2---:R-:W-:-:S13]  /*0900*/  ISETP.NE.AND P1, PT, R0, 0x3, PT ;  /* 0x000000030000780c */ /* 0x004fda0003f25270 */
[----:B------:R-:W-:Y:S05]  /*0910*/  @P1 BRA `(.L_x_12) ;  /* 0x00000000002c1947 */ /* 0x000fea0003800000 */
[----:B---3--:R-:W-:Y:S01]  /*0920*/  UMOV UR5, 0x400 ;  /* 0x0000040000057882 */ /* 0x008fe20000000000 */
[----:B------:R-:W-:Y:S01]  /*0930*/  UMOV UR4, 0x20 ;  /* 0x0000002000047882 */ /* 0x000fe20000000000 */
[----:B------:R-:W-:Y:S02]  /*0940*/  ULEA UR5, UR54, UR5, 0x18 ;  /* 0x0000000536057291 */ /* 0x000fe4000f8ec0ff */
[----:B------:R-:W-:-:S04]  /*0950*/  UIADD3 UR6, UPT, UPT, -UR4, 0x100000, URZ ;  /* 0x0010000004067890 */ /* 0x000fc8000fffe1ff */
[----:B------:R-:W-:Y:S02]  /*0960*/  USHF.L.U32 UR7, UR6, 0xb, URZ ;  /* 0x0000000b06077899 */ /* 0x000fe400080006ff */
[----:B------:R-:W-:Y:S01]  /*0970*/  USHF.L.U32 UR6, UR6, 0x1, URZ ;  /* 0x0000000106067899 */ /* 0x000fe200080006ff */
[----:B------:R-:W-:Y:S01]  /*0980*/  ELECT P1, URZ, PT ;  /* 0x0000000000ff782f */ /* 0x000fe20003820000 */
[----:B------:R-:W2:Y:S10]  /*0990*/  FENCE.VIEW.ASYNC.S ;  /* 0x00000000000073c6 */ /* 0x000eb40000000000 */
[----:B--2---:R2:W3:Y:S01]  /*09a0*/  SYNCS.EXCH.64 URZ, [UR5+0xb0], UR6 ;  /* 0x0000b00605ff75b2 */ /* 0x0044e20008000100 */
[----:B------:R2:W1:Y:S01]  /*09b0*/  SYNCS.EXCH.64 URZ, [UR5+0xb8], UR6 ;  /* 0x0000b80605ff75b2 */ /* 0x0004620008000100 */
[----:B------:R-:W-:Y:S01]  /*09c0*/  NOP ;  /* 0x0000000000007918 */ /* 0x000fe20000000000 */
.L_x_12:
[----:B------:R-:W4:Y:S01]  /*09d0*/  SHFL.IDX PT, R0, R142, RZ, 0x1f ;  /* 0x00001fff8e007589 */ /* 0x000f2200000e0000 */
[----:B------:R-:W-:Y:S01]  /*09e0*/  NOP ;  /* 0x0000000000007918 */ /* 0x000fe20000000000 */
[----:B----4-:R-:W-:-:S13]  /*09f0*/  ISETP.NE.AND P1, PT, R0, 0x4, PT ;  /* 0x000000040000780c */ /* 0x010fda0003f25270 */
[----:B------:R-:W-:Y:S05]  /*0a00*/  @P1 BRA `(.L_x_13) ;  /* 0x0000000000481947 */ /* 0x000fea0003800000 */
[----:B--23--:R-:W-:Y:S01]  /*0a10*/  UMOV UR6, 0x720 ;  /* 0x0000072000067882 */ /* 0x00cfe20000000000 */
[----:B------:R-:W-:Y:S01]  /*0a20*/  UMOV UR5, 0x400 ;  /* 0x0000040000057882 */ /* 0x000fe20000000000 */
[----:B------:R-:W-:Y:S01]  /*0a30*/  USEL UR6, UR6, 0x620, UP4 ;  /* 0x0000062006067887 */ /* 0x000fe2000a000000 */
        /* <DEDUP_REMOVED lines=9> */
[----:B------:R-:W2:Y:S02]  /*0ad0*/  FENCE.VIEW.ASYNC.S ;  /* 0x00000000000073c6 */ /* 0x000ea40000000000 */
[----:B--2---:R4:W2:Y:S08]  /*0ae0*/  SYNCS.EXCH.64 URZ, [UR5+0xc0], UR8 ;  /* 0x0000c00805ff75b2 */ /* 0x0048b00008000100 */
[----:B------:R4:W3:Y:S01]  /*0af0*/  SYNCS.EXCH.64 URZ, [UR5+0xd0], UR6 ;  /* 0x0000d00605ff75b2 */ /* 0x0008e20008000100 */
[----:B------:R4:W1:Y:S01]  /*0b00*/  SYNCS.EXCH.64 URZ, [UR5+0xc8], UR8 ;  /* 0x0000c80805ff75b2 */ /* 0x0008620008000100 */
[----:B------:R4:W1:Y:S02]  /*0b10*/  SYNCS.EXCH.64 URZ, [UR5+0xd8], UR6 ;  /* 0x0000d80605ff75b2 */ /* 0x0008640008000100 */
[----:B----4-:R-:W-:Y:S01]  /*0b20*/  NOP ;  /* 0x0000000000007918 */ /* 0x010fe20000000000 */
.L_x_13:
[----:B------:R-:W4:Y:S01]  /*0b30*/  SHFL.IDX PT, R0, R142, RZ, 0x1f ;  /* 0x00001fff8e007589 */ /* 0x000f2200000e0000 */
[----:B------:R-:W-:Y:S01]  /*0b40*/  NOP ;  /* 0x0000000000007918 */ /* 0x000fe20000000000 */
[----:B----4-:R-:W-:-:S13]  /*0b50*/  ISETP.NE.AND P1, PT, R0, 0x5, PT ;  /* 0x000000050000780c */ /* 0x010fda0003f25270 */
[----:B------:R-:W-:Y:S05]  /*0b60*/  @P1 BRA `(.L_x_14) ;  /* 0x0000000000541947 */ /* 0x000fea0003800000 */
[----:B--23--:R-:W-:Y:S01]  /*0b70*/  UMOV UR6, 0x400 ;  /* 0x0000040000067882 */ /* 0x00cfe20000000000 */
        /* <DEDUP_REMOVED lines=14> */
[----:B------:R4:W1:Y:S01]  /*0c60*/  SYNCS.EXCH.64 URZ, [UR6+0x108], UR4 ;  /* 0x0001080406ff75b2 */ /* 0x0008620008000100 */
[----:B------:R4:W1:Y:S01]  /*0c70*/  SYNCS.EXCH.64 URZ, [UR6+0xf0], UR8 ;  /* 0x0000f00806ff75b2 */ /* 0x0008620008000100 */
[----:B------:R4:W1:Y:S01]  /*0c80*/  SYNCS.EXCH.64 URZ, [UR6+0x110], UR4 ;  /* 0x0001100406ff75b2 */ /* 0x0008620008000100 */
[----:B------:R4:W1:Y:S01]  /*0c90*/  SYNCS.EXCH.64 URZ, [UR6+0xf8], UR8 ;  /* 0x0000f80806ff75b2 */ /* 0x0008620008000100 */
[----:B------:R4:W1:Y:S02]  /*0ca0*/  SYNCS.EXCH.64 URZ, [UR6+0x118], UR4 ;  /* 0x0001180406ff75b2 */ /* 0x0008640008000100 */
[----:B----4-:R-:W-:Y:S01]  /*0cb0*/  NOP ;  /* 0x0000000000007918 */ /* 0x010fe20000000000 */
.L_x_14:
[----:B------:R-:W4:Y:S01]  /*0cc0*/  SHFL.IDX PT, R0, R142, RZ, 0x1f ;  /* 0x00001fff8e007589 */ /* 0x000f2200000e0000 */
[----:B------:R-:W-:Y:S01]  /*0cd0*/  ISETP.NE.OR P0, PT, RZ, UR15, !P0 ;  /* 0x0000000fff007c0c */ /* 0x000fe2000c705670 */
[----:B------:R-:W-:Y:S01]  /*0ce0*/  NOP ;  /* 0x0000000000007918 */ /* 0x000fe20000000000 */
[----:B----4-:R-:W-:-:S13]  /*0cf0*/  ISETP.NE.AND P1, PT, R0, 0x3, PT ;  /* 0x000000030000780c */ /* 0x010fda0003f25270 */
[----:B------:R-:W-:Y:S05]  /*0d00*/  @P1 BRA `(.L_x_15) ;  /* 0x0000000000341947 */ /* 0x000fea0003800000 */
[----:B--23--:R-:W-:Y:S01]  /*0d10*/  UMOV UR5, 0x400 ;  /* 0x0000040000057882 */ /* 0x00cfe20000000000 */
[----:B------:R-:W-:Y:S01]  /*0d20*/  UMOV UR4, 0x20 ;  /* 0x0000002000047882 */ /* 0x000fe20000000000 */
[----:B------:R-:W-:Y:S02]  /*0d30*/  ULEA UR5, UR54, UR5, 0x18 ;  /* 0x0000000536057291 */ /* 0x000fe4000f8ec0ff */
[----:B------:R-:W-:-:S04]  /*0d40*/  UIADD3 UR6, UPT, UPT, -UR4, 0x100000, URZ ;  /* 0x0010000004067890 */ /* 0x000fc8000fffe1ff */
[----:B------:R-:W-:Y:S02]  /*0d50*/  USHF.L.U32 UR7, UR6, 0xb, URZ ;  /* 0x0000000b06077899 */ /* 0x000fe400080006ff */
[----:B------:R-:W-:Y:S01]  /*0d60*/  USHF.L.U32 UR6, UR6, 0x1, URZ ;  /* 0x0000000106067899 */ /* 0x000fe200080006ff */
[----:B------:R-:W-:Y:S01]  /*0d70*/  ELECT P1, URZ, PT ;  /* 0x0000000000ff782f */ /* 0x000fe20003820000 */
[----:B------:R-:W2:Y:S10]  /*0d80*/  FENCE.VIEW.ASYNC.S ;  /* 0x00000000000073c6 */ /* 0x000eb40000000000 */
[----:B--2---:R4:W2:Y:S01]  /*0d90*/  SYNCS.EXCH.64 URZ, [UR5+0x120], UR6 ;  /* 0x0001200605ff75b2 */ /* 0x0048a20008000100 */
[----:B------:R4:W3:Y:S01]  /*0da0*/  SYNCS.EXCH.64 URZ, [UR5+0x130], UR6 ;  /* 0x0001300605ff75b2 */ /* 0x0008e20008000100 */
[----:B------:R4:W1:Y:S01]  /*0db0*/  SYNCS.EXCH.64 URZ, [UR5+0x128], UR6 ;  /* 0x0001280605ff75b2 */ /* 0x0008620008000100 */
[----:B------:R4:W1:Y:S02]  /*0dc0*/  SYNCS.EXCH.64 URZ, [UR5+0x138], UR6 ;  /* 0x0001380605ff75b2 */ /* 0x0008640008000100 */
[----:B----4-:R-:W-:Y:S01]  /*0dd0*/  NOP ;  /* 0x0000000000007918 */ /* 0x010fe20000000000 */
.L_x_15:
[----:B------:R-:W-:Y:S01]  /*0de0*/  VOTEU.ALL UP0, P0 ;  /* 0x0000000000ff7886 */ /* 0x000fe20000000000 */
[----:B--23--:R-:W-:Y:S01]  /*0df0*/  UMOV UR6, 0x20 ;  /* 0x0000002000067882 */ /* 0x00cfe20000000000 */
[----:B------:R-:W2:Y:S01]  /*0e00*/  LDCU UR5, c[0x0][0x36c] ;  /* 0x00006d80ff0577ac */ /* 0x000ea20008000800 */
[----:B------:R-:W-:Y:S01]  /*0e10*/  NOP ;  /* 0x0000000000007918 */ /* 0x000fe20000000000 */
[----:B------:R-:W-:Y:S01]  /*0e20*/  LOP3.LUT R0, R131, 0x1f, RZ, 0xc0, !PT ;  /* 0x0000001f83007812 */ /* 0x000fe200078ec0ff */
[----:B------:R-:W-:Y:S01]  /*0e30*/  @!UP0 UMOV UR4, 0x400 ;  /* 0x0000040000048882 */ /* 0x000fe20000000000 */
[----:B------:R-:W-:-:S04]  /*0e40*/  @!UP0 UIADD3 UR6, UPT, UPT, -UR6, 0x100000, URZ ;  /* 0x0010000006068890 */ /* 0x000fc8000fffe1ff */
[----:B------:R-:W-:Y:S02]  /*0e50*/  @!UP0 USHF.L.U32 UR7, UR6, 0xb, URZ ;  /* 0x0000000b06078899 */ /* 0x000fe400080006ff */
[----:B------:R-:W-:Y:S02]  /*0e60*/  @!UP0 USHF.L.U32 UR6, UR6, 0x1, URZ ;  /* 0x0000000106068899 */ /* 0x000fe400080006ff */
[----:B------:R-:W-:Y:S01]  /*0e70*/  @!UP0 ULEA UR4, UR54, UR4, 0x18 ;  /* 0x0000000436048291 */ /* 0x000fe2000f8ec0ff */
[----:B------:R-:W-:Y:S01]  /*0e80*/  VOTEU.ALL UP0, P0 ;  /* 0x0000000000ff7886 */ /* 0x000fe20000000000 */
[----:B------:R-:W-:Y:S02]  /*0e90*/  UISETP.NE.AND UP5, UPT, UR15, URZ, UPT ;  /* 0x000000ff0f00728c */ /* 0x000fe4000bfa5270 */
[----:B--2---:R-:W-:Y:S01]  /*0ea0*/  UISETP.EQ.U32.AND UP6, UPT, UR5, 0x1, UPT ;  /* 0x000000010500788c */ /* 0x004fe2000bfc2070 */
[----:B------:R-:W2:Y:S07]  /*0eb0*/  FENCE.VIEW.ASYNC.S ;  /* 0x00000000000073c6 */ /* 0x000eae0000000000 */
[----:B--2---:R2:W3:Y:S01]  /*0ec0*/  @!UP0 SYNCS.EXCH.64 URZ, [UR4+0x140], UR6 ;  /* 0x0001400604ff85b2 */ /* 0x0044e20008000100 */
[----:B------:R-:W-:Y:S05]  /*0ed0*/  BRA.U !UP6, `(.L_x_16) ;  /* 0x000000010e087547 */ /* 0x000fea000b800000 */
[----:B-1-3--:R-:W-:Y:S01]  /*0ee0*/  UCGABAR_ARV ;  /* 0x00000000000079c7 */ /* 0x00afe20008000000 */
[----:B------:R-:W-:Y:S05]  /*0ef0*/  BRA `(.L_x_17) ;  /* 0x0000000000047947 */ /* 0x000fea0003800000 */
.L_x_16:
[----:B-1-3--:R-:W-:Y:S01]  /*0f00*/  NOP ;  /* 0x0000000000007918 */ /* 0x00afe20000000000 */
.L_x_17:
[----:B------:R-:W1:Y:S01]  /*0f10*/  S2UR UR12, SR_CTAID.X ;  /* 0x00000000000c79c3 */ /* 0x000e620000002500 */
[----:B------:R-:W-:-:S05]  /*0f20*/  CS2R.32 R3, SR_CgaSize ;  /* 0x0000000000037805 */ /* 0x000fca0000008a00 */
[----:B------:R-:W-:-:S05]  /*0f30*/  IMAD R3, R3, -0xa0, RZ ;  /* 0xffffff6003037824 */ /* 0x000fca00078e02ff */
[----:B------:R-:W-:-:S14]  /*0f40*/  R2UR UR5, R3 ;  /* 0x00000000030572ca */ /* 0x000fdc00000e0000 */
[----:B------:R-:W3:Y:S01]  /*0f50*/  LDCU UR5, c[0x0][UR5+0x2b0] ;  /* 0x00005600050577ac */ /* 0x000ee20008000800 */
[----:B------:R-:W-:-:S05]  /*0f60*/  CS2R.32 R3, SR_CgaSize ;  /* 0x0000000000037805 */ /* 0x000fca0000008a00 */
[----:B------:R-:W-:-:S05]  /*0f70*/  IMAD R3, R3, -0xa0, RZ ;  /* 0xffffff6003037824 */ /* 0x000fca00078e02ff */
[----:B--2---:R-:W-:-:S14]  /*0f80*/  R2UR UR4, R3 ;  /* 0x00000000030472ca */ /* 0x004fdc00000e0000 */
[----:B------:R-:W2:Y:S01]  /*0f90*/  LDCU UR4, c[0x0][UR4+0x2b4] ;  /* 0x00005680040477ac */ /* 0x000ea20008000800 */
[----:B------:R-:W4:Y:S01]  /*0fa0*/  S2UR UR51, SR_CTAID.Y ;  /* 0x00000000003379c3 */ /* 0x000f220000002600 */
[----:B------:R-:W-:-:S05]  /*0fb0*/  CS2R.32 R3, SR_CgaSize ;  /* 0x0000000000037805 */ /* 0x000fca0000008a00 */
[----:B------:R-:W-:-:S05]  /*0fc0*/  IMAD R3, R3, -0xa0, RZ ;  /* 0xffffff6003037824 */ /* 0x000fca00078e02ff */
[----:B------:R-:W-:-:S14]  /*0fd0*/  R2UR UR6, R3 ;  /* 0x00000000030672ca */ /* 0x000fdc00000e0000 */
[----:B------:R-:W2:Y:S01]  /*0fe0*/  LDCU UR6, c[0x0][UR6+0x2a0] ;  /* 0x00005400060677ac */ /* 0x000ea20008000800 */
[----:B------:R-:W-:Y:S01]  /*0ff0*/  UISETP.GT.U32.AND UP0, UPT, UR11, 0xffff, UPT ;  /* 0x0000ffff0b00788c */ /* 0x000fe2000bf04070 */
[----:B------:R-:W2:Y:S01]  /*1000*/  LDCU UR17, c[0x0][0xb24] ;  /* 0x00016480ff1177ac */ /* 0x000ea20008000800 */
[----:B------:R-:W2:Y:S01]  /*1010*/  LDCU UR37, c[0x0][0xb24] ;  /* 0x00016480ff2577ac */ /* 0x000ea20008000800 */
[----:B------:R-:W2:Y:S01]  /*1020*/  LDCU UR16, c[0x0][0xb30] ;  /* 0x00016600ff1077ac */ /* 0x000ea20008000800 */
[----:B-1----:R-:W-:Y:S01]  /*1030*/  I2FP.F32.U32 R3, UR12 ;  /* 0x0000000c00037c45 */ /* 0x002fe20008201000 */
[----:B------:R-:W-:-:S04]  /*1040*/  USHF.L.U32 UR18, UR54, 0xb, URZ ;  /* 0x0000000b36127899 */ /* 0x000fc800080006ff */
[----:B---3--:R-:W-:Y:S01]  /*1050*/  FMUL R3, R3, UR5 ;  /* 0x0000000503037c20 */ /* 0x008fe20008400000 */
[----:B------:R-:W-:-:S05]  /*1060*/  CS2R.32 R2, SR_CgaSize ;  /* 0x0000000000027805 */ /* 0x000fca0000008a00 */
[----:B------:R-:W-:-:S05]  /*1070*/  IMAD R2, R2, -0xa0, RZ ;  /* 0xffffff6002027824 */ /* 0x000fca00078e02ff */
[----:B------:R-:W-:-:S14]  /*1080*/  R2UR UR5, R2 ;  /* 0x00000000020572ca */ /* 0x000fdc00000e0000 */
[----:B------:R-:W1:Y:S01]  /*1090*/  LDCU UR5, c[0x0][UR5+0x2a4] ;  /* 0x00005480050577ac */ /* 0x000e620008000800 */
[----:B----4-:R-:W-:Y:S01]  /*10a0*/  I2FP.F32.U32 R2, UR51 ;  /* 0x0000003300027c45 */ /* 0x010fe20008201000 */
[----:B------:R-:W-:Y:S01]  /*10b0*/  UMOV UR13, 0x55 ;  /* 0x00000055000d7882 */ /* 0x000fe20000000000 */
[----:B------:R-:W3:Y:S03]  /*10c0*/  F2I.U32.TRUNC.NTZ R3, R3 ;  /* 0x0000000300037305 */ /* 0x000ee6000020f000 */
[----:B--2---:R-:W-:Y:S01]  /*10d0*/  FMUL R2, R2, UR4 ;  /* 0x0000000402027c20 */ /* 0x004fe20008400000 */
[----:B------:R-:W-:-:S04]  /*10e0*/  USEL UR4, UR11, 0xffff, !UP0 ;  /* 0x0000ffff0b047887 */ /* 0x000fc8000c000000 */
[----:B------:R-:W-:Y:S01]  /*10f0*/  ULOP3.LUT UR4, UR4, 0xffff, URZ, 0xc0, !UPT ;  /* 0x0000ffff04047892 */ /* 0x000fe2000f8ec0ff */
[----:B------:R-:W2:Y:S01]  /*1100*/  F2I.U32.TRUNC.NTZ R2, R2 ;  /* 0x0000000200027305 */ /* 0x000ea2000020f000 */
[----:B---3--:R-:W-:Y:S02]  /*1110*/  R2UR UR49, R3 ;  /* 0x00000000033172ca */ /* 0x008fe400000e0000 */
[----:B------:R-:W-:Y:S02]  /*1120*/  PRMT R3, RZ, 0x7610, R3 ;  /* 0x00007610ff037816 */ /* 0x000fe40000000003 */
[----:B--2---:R-:W-:Y:S02]  /*1130*/  R2UR UR48, R2 ;  /* 0x00000000023072ca */ /* 0x004fe400000e0000 */
[----:B------:R-:W-:-:S07]  /*1140*/  PRMT R2, RZ, 0x7610, R2 ;  /* 0x00007610ff027816 */ /* 0x000fce0000000002 */
[----:B------:R-:W-:-:S04]  /*1150*/  UIADD3 UR49, UPT, UPT, -UR49, URZ, URZ ;  /* 0x000000ff31317290 */ /* 0x000fc8000fffe1ff */
[----:B------:R-:W-:Y:S02]  /*1160*/  UIMAD UR49, UR6, UR49, UR12 ;  /* 0x00000031063172a4 */ /* 0x000fe4000f8e020c */
[----:B------:R-:W-:-:S04]  /*1170*/  UIADD3 UR48, UPT, UPT, -UR48, URZ, URZ ;  /* 0x000000ff30307290 */ /* 0x000fc8000fffe1ff */
[----:B-1----:R-:W-:Y:S01]  /*1180*/  UIMAD UR48, UR5, UR48, UR51 ;  /* 0x00000030053072a4 */ /* 0x002fe2000f8e0233 */
[----:B------:R-:W-:Y:S11]  /*1190*/  BRA.U UP5, `(.L_x_18) ;  /* 0x00000001055c7547 */ /* 0x000ff6000b800000 */
[----:B------:R-:W-:Y:S02]  /*11a0*/  UISETP.GT.U32.AND UP0, UPT, UR49, 0x1, UPT ;  /* 0x000000013100788c */ /* 0x000fe4000bf04070 */
[----:B------:R-:W-:Y:S02]  /*11b0*/  ULOP3.LUT UR5, UR49, 0xfffffffe, URZ, 0xc0, !UPT ;  /* 0xfffffffe31057892 */ /* 0x000fe4000f8ec0ff */
[----:B------:R-:W-:Y:S02]  /*11c0*/  UISETP.NE.AND UP3, UPT, UR48, URZ, UP0 ;  /* 0x000000ff3000728c */ /* 0x000fe40008765270 */
[----:B------:R-:W-:Y:S02]  /*11d0*/  UISETP.NE.AND UP2, UPT, UR48, 0x1, UP0 ;  /* 0x000000013000788c */ /* 0x000fe40008745270 */
[----:B------:R-:W-:Y:S02]  /*11e0*/  UISETP.NE.AND UP1, UPT, UR48, 0x2, UP0 ;  /* 0x000000023000788c */ /* 0x000fe40008725270 */
[----:B------:R-:W-:-:S02]  /*11f0*/  UISETP.NE.AND UP0, UPT, UR48, 0x3, UP0 ;  /* 0x000000033000788c */ /* 0x000fc40008705270 */
[----:B------:R-:W-:Y:S02]  /*1200*/  USEL UR7, URZ, 0x1, UP3 ;  /* 0x00000001ff077887 */ /* 0x000fe40009800000 */
[----:B------:R-:W-:Y:S02]  /*1210*/  USEL UR6, URZ, 0x4, UP2 ;  /* 0x00000004ff067887 */ /* 0x000fe40009000000 */
[----:B------:R-:W-:Y:S02]  /*1220*/  USEL UR14, URZ, 0x10, UP1 ;  /* 0x00000010ff0e7887 */ /* 0x000fe40008800000 */
[----:B------:R-:W-:Y:S02]  /*1230*/  USEL UR9, URZ, 0x40, UP0 ;  /* 0x00000040ff097887 */ /* 0x000fe40008000000 */
[----:B------:R-:W-:Y:S02]  /*1240*/  USEL UR8, URZ, 0x2, UP3 ;  /* 0x00000002ff087887 */ /* 0x000fe40009800000 */
[----:B------:R-:W-:-:S02]  /*1250*/  UIADD3 UR14, UPT, UPT, UR14, UR6, UR7 ;  /* 0x000000060e0e7290 */ /* 0x000fc4000fffe007 */
[----:B------:R-:W-:Y:S02]  /*1260*/  USEL UR6, URZ, 0x20, UP1 ;  /* 0x00000020ff067887 */ /* 0x000fe40008800000 */
[----:B------:R-:W-:Y:S02]  /*1270*/  USEL UR7, URZ, 0x8, UP2 ;  /* 0x00000008ff077887 */ /* 0x000fe40009000000 */
[----:B------:R-:W-:Y:S02]  /*1280*/  UIADD3 UR8, UPT, UPT, UR8, UR9, UR14 ;  /* 0x0000000908087290 */ /* 0x000fe4000fffe00e */
[----:B------:R-:W-:Y:S02]  /*1290*/  ULEA UR5, UR48, UR5, 0x1 ;  /* 0x0000000530057291 */ /* 0x000fe4000f8e08ff */
[----:B------:R-:W-:Y:S02]  /*12a0*/  USEL UR9, URZ, 0x80, UP0 ;  /* 0x00000080ff097887 */ /* 0x000fe40008000000 */
[----:B------:R-:W-:-:S03]  /*12b0*/  UIADD3 UR7, UPT, UPT, UR6, UR7, UR8 ;  /* 0x0000000706077290 */ /* 0x000fc6000fffe008 */
[----:B------:R-:W-:Y:S01]  /*12c0*/  UMOV UR6, 0x3 ;  /* 0x0000000300067882 */ /* 0x000fe20000000000 */
[----:B------:R-:W-:Y:S02]  /*12d0*/  UIADD3 UR7, UPT, UPT, UR7, UR9, URZ ;  /* 0x0000000907077290 */ /* 0x000fe4000fffe0ff */
[----:B------:R-:W-:-:S04]  /*12e0*/  USHF.L.U32 UR5, UR6, UR5, URZ ;  /* 0x0000000506057299 */ /* 0x000fc800080006ff */
[----:B------:R-:W-:Y:S02]  /*12f0*/  MOV R3, UR7 ;  /* 0x0000000700037c02 */ /* 0x000fe40008000f00 */
[----:B------:R-:W-:-:S07]  /*1300*/  MOV R2, UR5 ;  /* 0x0000000500027c02 */ /* 0x000fce0008000f00 */
.L_x_18:
[----:B------:R-:W1:Y:S01]  /*1310*/  S2UR UR36, SR_CTAID.Z ;  /* 0x00000000002479c3 */ /* 0x000e620000002700 */
[----:B------:R-:W-:Y:S02]  /*1320*/  UISETP.GE.AND UP0, UPT, UR17, 0x1, UPT ;  /* 0x000000011100788c */ /* 0x000fe4000bf06270 */
[----:B------:R-:W-:Y:S02]  /*1330*/  UISETP.NE.AND UP3, UPT, UR15, 0x2, UPT ;  /* 0x000000020f00788c */ /* 0x000fe4000bf65270 */
[----:B------:R-:W-:Y:S02]  /*1340*/  ULOP3.LUT UR14, UR18, 0x3000, URZ, 0xc0, !UPT ;  /* 0x00003000120e7892 */ /* 0x000fe4000f8ec0ff */
[----:B------:R-:W-:Y:S01]  /*1350*/  USHF.L.U32 UR13, UR13, UR4, URZ ;  /* 0x000000040d0d7299 */ /* 0x000fe200080006ff */
[----:B------:R-:W-:Y:S02]  /*1360*/  UMOV UR50, UR12 ;  /* 0x0000000c00327c82 */ /* 0x000fe40008000000 */
[----:B------:R-:W-:Y:S09]  /*1370*/  BRA.U !UP0, `(.L_x_19) ;  /* 0x0000000108b87547 */ /* 0x000ff2000b800000 */
[----:B------:R-:W2:Y:S01]  /*1380*/  LDCU.128 UR4, c[0x0][0xb10] ;  /* 0x00016200ff0477ac */ /* 0x000ea20008000c00 */
[----:B------:R-:W3:Y:S01]  /*1390*/  LDCU UR20, c[0x0][0x370] ;  /* 0x00006e00ff1477ac */ /* 0x000ee20008000800 */
[----:B------:R-:W4:Y:S01]  /*13a0*/  LDCU UR19, c[0x0][0x374] ;  /* 0x00006e80ff1377ac */ /* 0x000f220008000800 */
[----:B------:R-:W1:Y:S01]  /*13b0*/  LDCU UR50, c[0x0][0xb0c] ;  /* 0x00016180ff3277ac */ /* 0x000e620008000800 */
[----:B------:R-:W3:Y:S01]  /*13c0*/  LDCU UR18, c[0x0][0xb20] ;  /* 0x00016400ff1277ac */ /* 0x000ee20008000800 */
[----:B------:R-:W3:Y:S01]  /*13d0*/  LDCU.64 UR8, c[0x0][0xb28] ;  /* 0x00016500ff0877ac */ /* 0x000ee20008000a00 */
[----:B--2---:R-:W-:Y:S02]  /*13e0*/  UISETP.NE.AND UP0, UPT, UR6, 0x1, UPT ;  /* 0x000000010600788c */ /* 0x004fe4000bf05270 */
[----:B----4-:R-:W-:Y:S02]  /*13f0*/  UIMAD.WIDE.U32 UR24, UR19, UR7, URZ ;  /* 0x00000007131872a5 */ /* 0x010fe4000f8e00ff */
[----:B------:R-:W-:-:S02]  /*1400*/  UISETP.NE.AND UP2, UPT, UR17, 0x1, UPT ;  /* 0x000000011100788c */ /* 0x000fc4000bf45270 */
[----:B-1----:R-:W-:Y:S02]  /*1410*/  UISETP.NE.AND UP1, UPT, UR50, 0x1, UPT ;  /* 0x000000013200788c */ /* 0x002fe4000bf25270 */
[----:B------:R-:W-:Y:S02]  /*1420*/  UIMAD.WIDE.U32 UR28, UR51, UR7, URZ ;  /* 0x00000007331c72a5 */ /* 0x000fe4000f8e00ff */
[----:B---3--:R-:W-:Y:S01]  /*1430*/  UIMAD.WIDE.U32 UR22, UR20, UR4, URZ ;  /* 0x00000004141672a5 */ /* 0x008fe2000f8e00ff */
[----:B------:R-:W-:Y:S01]  /*1440*/  UMOV UR7, UR25 ;  /* 0x0000001900077c82 */ /* 0x000fe20008000000 */
[----:B------:R-:W-:Y:S02]  /*1450*/  UIMAD.WIDE.U32 UR24, UR12, UR4, URZ ;  /* 0x000000040c1872a5 */ /* 0x000fe4000f8e00ff */
[----:B------:R-:W-:-:S03]  /*1460*/  @UP0 USHF.R.U32.HI UR19, URZ, UR18, UR7 ;  /* 0x00000012ff130299 */ /* 0x000fc60008011607 */
[----:B------:R-:W-:Y:S02]  /*1470*/  @UP1 USHF.R.U32.HI UR20, URZ, UR5, UR23 ;  /* 0x00000005ff141299 */ /* 0x000fe40008011617 */
[----:B------:R-:W-:Y:S02]  /*1480*/  UIMAD.WIDE.U32 UR22, UR19, UR8, URZ ;  /* 0x00000008131672a5 */ /* 0x000fe4000f8e00ff */
[----:B------:R-:W-:Y:S02]  /*1490*/  USHF.R.U32.HI UR29, URZ, UR18, UR29 ;  /* 0x00000012ff1d7299 */ /* 0x000fe4000801161d */
[----:B------:R-:W-:Y:S02]  /*14a0*/  UIMAD.WIDE.U32 UR30, UR20, UR8, URZ ;  /* 0x00000008141e72a5 */ /* 0x000fe4000f8e00ff */
[----:B------:R-:W-:Y:S02]  /*14b0*/  @UP2 USHF.R.U32.HI UR19, URZ, UR9, UR23 ;  /* 0x00000009ff132299 */ /* 0x000fe40008011617 */
[----:B------:R-:W-:-:S02]  /*14c0*/  USHF.R.U32.HI UR25, URZ, UR5, UR25 ;  /* 0x00000005ff197299 */ /* 0x000fc40008011619 */
[----:B------:R-:W-:Y:S02]  /*14d0*/  USEL UR29, UR51, UR29, !UP0 ;  /* 0x0000001d331d7287 */ /* 0x000fe4000c000000 */
[----:B------:R-:W-:Y:S02]  /*14e0*/  @UP2 USHF.R.U32.HI UR20, URZ, UR9, UR31 ;  /* 0x00000009ff142299 */ /* 0x000fe4000801161f */
[----:B------:R-:W-:Y:S02]  /*14f0*/  UIMAD UR19, UR19, UR17, URZ ;  /* 0x00000011131372a4 */ /* 0x000fe4000f8e02ff */
[----:B------:R-:W-:Y:S02]  /*1500*/  USEL UR25, UR12, UR25, !UP1 ;  /* 0x000000190c197287 */ /* 0x000fe4000c800000 */
[----:B------:R-:W-:Y:S02]  /*1510*/  UIMAD UR4, UR20, UR17, URZ ;  /* 0x00000011140472a4 */ /* 0x000fe4000f8e02ff */
[----:B------:R-:W-:-:S02]  /*1520*/  UISETP.GE.AND UP0, UPT, UR29, UR19, UPT ;  /* 0x000000131d00728c */ /* 0x000fc4000bf06270 */
[----:B------:R-:W-:Y:S02]  /*1530*/  UIMAD.WIDE.U32 UR22, UR29, UR8, URZ ;  /* 0x000000081d1672a5 */ /* 0x000fe4000f8e00ff */
[----:B------:R-:W-:Y:S02]  /*1540*/  UISETP.GE.OR UP0, UPT, UR25, UR4, UP0 ;  /* 0x000000041900728c */ /* 0x000fe40008706670 */
[----:B------:R-:W-:Y:S02]  /*1550*/  USHF.R.U32.HI UR4, URZ, UR9, UR23 ;  /* 0x00000009ff047299 */ /* 0x000fe40008011617 */
[----:B------:R-:W-:Y:S02]  /*1560*/  UIMAD.WIDE.U32 UR18, UR25, UR8, URZ ;  /* 0x00000008191272a5 */ /* 0x000fe4000f8e00ff */
[----:B------:R-:W-:Y:S02]  /*1570*/  USEL UR4, UR29, UR4, !UP2 ;  /* 0x000000041d047287 */ /* 0x000fe4000d000000 */
[----:B------:R-:W-:-:S02]  /*1580*/  UIADD3 UR5, UPT, UPT, -UR29, URZ, URZ ;  /* 0x000000ff1d057290 */ /* 0x000fc4000fffe1ff */
[----:B------:R-:W-:Y:S02]  /*1590*/  UIADD3 UR8, UPT, UPT, -UR4, URZ, URZ ;  /* 0x000000ff04087290 */ /* 0x000fe4000fffe1ff */
[----:B------:R-:W-:Y:S02]  /*15a0*/  @!UP0 USHF.R.U32.HI UR9, URZ, UR9, UR19 ;  /* 0x00000009ff098299 */ /* 0x000fe40008011613 */
[----:B------:R-:W-:Y:S02]  /*15b0*/  UIMAD UR8, UR17, UR8, UR29 ;  /* 0x00000008110872a4 */ /* 0x000fe4000f8e021d */
[----:B------:R-:W-:Y:S02]  /*15c0*/  @!UP0 USEL UR9, UR25, UR9, !UP2 ;  /* 0x0000000919098287 */ /* 0x000fe4000d000000 */
[----:B------:R-:W-:Y:S02]  /*15d0*/  UIADD3 UR7, UPT, UPT, -UR25, URZ, URZ ;  /* 0x000000ff19077290 */ /* 0x000fe4000fffe1ff */
[----:B------:R-:W-:-:S02]  /*15e0*/  @!UP0 UIMAD UR8, UR8, UR20, UR9 ;  /* 0x00000014080882a4 */ /* 0x000fc4000f8e0209 */
[----:B------:R-:W-:Y:S02]  /*15f0*/  @!UP0 UIADD3 UR4, UPT, UPT, UR4, -UR9, URZ ;  /* 0x8000000904048290 */ /* 0x000fe4000fffe0ff */
[----:B------:R-:W-:Y:S02]  /*1600*/  UIMAD UR5, UR6, UR5, UR51 ;  /* 0x00000005060572a4 */ /* 0x000fe4000f8e0233 */
[----:B------:R-:W-:Y:S02]  /*1610*/  @!UP0 UIMAD UR29, UR4, UR17, UR25 ;  /* 0x00000011041d82a4 */ /* 0x000fe4000f8e0219 */
[----:B------:R-:W-:Y:S01]  /*1620*/  UIMAD UR7, UR50, UR7, UR12 ;  /* 0x00000007320772a4 */ /* 0x000fe2000f8e020c */
[----:B------:R-:W-:Y:S01]  /*1630*/  @!UP0 UMOV UR25, UR8 ;  /* 0x0000000800198c82 */ /* 0x000fe20008000000 */
[----:B------:R-:W-:Y:S02]  /*1640*/  UIMAD UR51, UR29, UR6, UR5 ;  /* 0x000000061d3372a4 */ /* 0x000fe4000f8e0205 */
[----:B------:R-:W-:-:S12]  /*1650*/  UIMAD UR50, UR25, UR50, UR7 ;  /* 0x00000032193272a4 */ /* 0x000fd8000f8e0207 */
.L_x_19:
[----:B------:R-:W-:-:S09]  /*1660*/  UISETP.NE.AND UP0, UPT, UR16, 0x1, UPT ;  /* 0x000000011000788c */ /* 0x000fd2000bf05270 */
[----:B------:R-:W-:Y:S05]  /*1670*/  BRA.U UP0, `(.L_x_20) ;  /* 0x0000000100407547 */ /* 0x000fea000b800000 */
[----:B------:R-:W2:Y:S01]  /*1680*/  LDCU.128 UR4, c[0x0][0xb10] ;  /* 0x00016200ff0477ac */ /* 0x000ea20008000c00 */
[----:B------:R-:W3:Y:S01]  /*1690*/  LDCU UR9, c[0x0][0xb0c] ;  /* 0x00016180ff0977ac */ /* 0x000ee20008000800 */
[----:B------:R-:W4:Y:S01]  /*16a0*/  LDCU UR8, c[0x0][0xb20] ;  /* 0x00016400ff0877ac */ /* 0x000f220008000800 */
[----:B--2---:R-:W-:Y:S02]  /*16b0*/  UIMAD.WIDE.U32 UR18, UR50, UR4, URZ ;  /* 0x00000004321272a5 */ /* 0x004fe4000f8e00ff */
[----:B------:R-:W-:Y:S02]  /*16c0*/  UIMAD.WIDE.U32 UR16, UR51, UR7, URZ ;  /* 0x00000007331072a5 */ /* 0x000fe4000f8e00ff */
[----:B---3--:R-:W-:Y:S02]  /*16d0*/  UISETP.NE.AND UP1, UPT, UR9, 0x1, UPT ;  /* 0x000000010900788c */ /* 0x008fe4000bf25270 */
[----:B------:R-:W-:Y:S01]  /*16e0*/  UISETP.NE.AND UP0, UPT, UR6, 0x1, UPT ;  /* 0x000000010600788c */ /* 0x000fe2000bf05270 */
[----:B------:R-:W-:Y:S01]  /*16f0*/  UMOV UR7, UR19 ;  /* 0x0000001300077c82 */ /* 0x000fe20008000000 */
[----:B----4-:R-:W-:-:S02]  /*1700*/  USHF.R.U32.HI UR8, URZ, UR8, UR17 ;  /* 0x00000008ff087299 */ /* 0x010fc40008011611 */
[----:B------:R-:W-:Y:S02]  /*1710*/  USHF.R.U32.HI UR5, URZ, UR5, UR7 ;  /* 0x00000005ff057299 */ /* 0x000fe40008011607 */
[----:B------:R-:W-:Y:S02]  /*1720*/  USEL UR8, UR51, UR8, !UP0 ;  /* 0x0000000833087287 */ /* 0x000fe4000c000000 */
[----:B------:R-:W-:-:S04]  /*1730*/  USEL UR5, UR50, UR5, !UP1 ;  /* 0x0000000532057287 */ /* 0x000fc8000c800000 */
[----:B------:R-:W-:Y:S02]  /*1740*/  UIADD3 UR4, UPT, UPT, -UR8, UR5, URZ ;  /* 0x0000000508047290 */ /* 0x000fe4000fffe1ff */
[----:B------:R-:W-:Y:S02]  /*1750*/  UIADD3 UR5, UPT, UPT, UR8, -UR5, URZ ;  /* 0x8000000508057290 */ /* 0x000fe4000fffe0ff */
[----:B------:R-:W-:Y:S02]  /*1760*/  UIMAD UR51, UR4, UR6, UR51 ;  /* 0x00000006043372a4 */ /* 0x000fe4000f8e0233 */
[----:B------:R-:W-:-:S12]  /*1770*/  UIMAD UR50, UR5, UR9, UR50 ;  /* 0x00000009053272a4 */ /* 0x000fd8000f8e0232 */
.L_x_20:
[----:B------:R-:W-:Y:S05]  /*1780*/  BRA.U !UP6, `(.L_x_21) ;  /* 0x000000010e0c7547 */ /* 0x000fea000b800000 */
[----:B------:R-:W-:Y:S01]  /*1790*/  UCGABAR_WAIT ;  /* 0x0000000000007dc7 */ /* 0x000fe20008000000 */
[----:B------:R-:W-:Y:S01]  /*17a0*/  CCTL.IVALL ;  /* 0x00000000ff00798f */ /* 0x000fe20002000000 */
[----:B------:R-:W-:Y:S05]  /*17b0*/  BRA `(.L_x_22) ;  /* 0x0000000000047947 */ /* 0x000fea0003800000 */
.L_x_21:
[----:B------:R-:W-:Y:S06]  /*17c0*/  BAR.SYNC.DEFER_BLOCKING 0x0 ;  /* 0x0000000000007b1d */ /* 0x000fec0000010000 */
.L_x_22:
[----:B------:R-:W-:Y:S05]  /*17d0*/  BRA.U UP3, `(.L_x_23) ;  /* 0x0000001503887547 */ /* 0x000fea000b800000 */
[----:B------:R-:W2:Y:S01]  /*17e0*/  LDCU UR4, c[0x0][0x38c] ;  /* 0x00007180ff0477ac */ /* 0x000ea20008000800 */
[----:B------:R-:W-:Y:S01]  /*17f0*/  PLOP3.LUT P1, PT, PT, PT, UP4, 0x80, 0x8 ;  /* 0x000000000008781c */ /* 0x000fe20003f2f048 */
[----:B------:R-:W-:Y:S01]  /*1800*/  IMAD.MOV.U32 R12, RZ, RZ, 0x1 ;  /* 0x00000001ff0c7424 */ /* 0x000fe200078e00ff */
[----:B------:R-:W-:Y:S01]  /*1810*/  ISETP.NE.AND P2, PT, R0, RZ, P3 ;  /* 0x000000ff0000720c */ /* 0x000fe20001f45270 */
[----:B------:R-:W-:Y:S01]  /*1820*/  USHF.L.U32 UR30, UR12, 0x7, URZ ;  /* 0x000000070c1e7899 */ /* 0x000fe200080006ff */
[----:B------:R-:W-:Y:S01]  /*1830*/  PLOP3.LUT P1, PT, P1, PT, PT, 0x8, 0x80 ;  /* 0x000000000080781c */ /* 0x000fe20000f2e170 */
[----:B------:R-:W-:Y:S01]  /*1840*/  UMOV UR5, 0x400 ;  /* 0x0000040000057882 */ /* 0x000fe20000000000 */
[----:B------:R-:W-:Y:S01]  /*1850*/  UISETP.NE.AND UP1, UPT, UR15, URZ, UPT ;  /* 0x000000ff0f00728c */ /* 0x000fe2000bf25270 */
[----:B------:R-:W-:Y:S01]  /*1860*/  CS2R R10, SRZ ;  /* 0x00000000000a7805 */ /* 0x000fe2000001ff00 */
[----:B------:R-:W-:Y:S01]  /*1870*/  USHF.L.U32 UR18, UR12, 0x5, URZ ;  /* 0x000000050c127899 */ /* 0x000fe200080006ff */
[----:B------:R-:W-:Y:S01]  /*1880*/  IMAD.MOV.U32 R9, RZ, RZ, RZ ;  /* 0x000000ffff097224 */ /* 0x000fe200078e00ff */
[----:B------:R-:W-:Y:S01]  /*1890*/  ULEA UR15, UR54, UR5, 0x18 ;  /* 0x00000005360f7291 */ /* 0x000fe2000f8ec0ff */
[----:B------:R-:W-:Y:S01]  /*18a0*/  IMAD.MOV.U32 R8, RZ, RZ, 0x1 ;  /* 0x00000001ff087424 */ /* 0x000fe200078e00ff */
[----:B------:R-:W-:Y:S01]  /*18b0*/  ULOP3.LUT UR30, UR30, 0x80, URZ, 0xc0, !UPT ;  /* 0x000000801e1e7892 */ /* 0x000fe2000f8ec0ff */
[----:B------:R-:W3:Y:S01]  /*18c0*/  LDCU UR17, c[0x0][0x370] ;  /* 0x00006e00ff1177ac */ /* 0x000ee20008000800 */
[----:B--2---:R-:W-:-:S02]  /*18d0*/  UIADD3 UR21, UPT, UPT, UR4, 0x7f, URZ ;  /* 0x0000007f04157890 */ /* 0x004fc4000fffe0ff */
[----:B------:R-:W-:Y:S02]  /*18e0*/  UIADD3 UR19, UPT, UPT, UR4, 0xfe, URZ ;  /* 0x000000fe04137890 */ /* 0x000fe4000fffe0ff */
[----:B------:R-:W-:Y:S02]  /*18f0*/  USHF.R.S32.HI UR6, URZ, 0x1f, UR21 ;  /* 0x0000001fff067899 */ /* 0x000fe40008011415 */
[----:B------:R-:W-:Y:S02]  /*1900*/  UIADD3 UR4, UPT, UPT, UR4, -0x1, URZ ;  /* 0xffffffff04047890 */ /* 0x000fe4000fffe0ff */
[----:B------:R-:W-:Y:S02]  /*1910*/  ULEA.HI UR21, UR6, UR21, URZ, 0x7 ;  /* 0x0000001506157291 */ /* 0x000fe4000f8f38ff */
[----:B------:R-:W-:Y:S02]  /*1920*/  UISETP.GE.U32.AND UP2, UPT, UR4, -0xff, UPT ;  /* 0xffffff010400788c */ /* 0x000fe4000bf46070 */
[----:B------:R-:W-:Y:S01]  /*1930*/  USHF.R.S32.HI UR21, URZ, 0x7, UR21 ;  /* 0x00000007ff157899 */ /* 0x000fe20008011415 */
[----:B------:R-:W2:Y:S03]  /*1940*/  LDCU.64 UR22, c[0x0][0x348] ;  /* 0x00006900ff1677ac */ /* 0x000ea60008000a00 */
[----:B------:R-:W-:Y:S01]  /*1950*/  UISETP.LT.U32.AND UP0, UPT, UR21, 0xa, UPT ;  /* 0x0000000a1500788c */ /* 0x000fe2000bf01070 */
[----:B------:R-:W4:Y:S03]  /*1960*/  LDCU UR16, c[0x0][0x374] ;  /* 0x00006e80ff1077ac */ /* 0x000f260008000800 */
[----:B------:R-:W-:-:S02]  /*1970*/  USEL UR20, UR21, 0xa, UP0 ;  /* 0x0000000a15147887 */ /* 0x000fc40008000000 */
[----:B------:R-:W-:Y:S02]  /*1980*/  ULOP3.LUT UR18, UR18, 0x20, URZ, 0xc0, !UPT ;  /* 0x0000002012127892 */ /* 0x000fe4000f8ec0ff */
[----:B------:R-:W-:Y:S02]  /*1990*/  UIADD3 UR25, UPT, UPT, UR20, -0x1, URZ ;  /* 0xffffffff14197890 */ /* 0x000fe4000fffe0ff */
[----:B------:R-:W-:Y:S02]  /*19a0*/  @UP2 UIADD3 UR25, UPT, UPT, UR20, URZ, URZ ;  /* 0x000000ff14192290 */ /* 0x000fe4000fffe0ff */
[----:B------:R-:W-:Y:S02]  /*19b0*/  USEL UR26, UR26, 0x2, UP1 ;  /* 0x000000021a1a7887 */ /* 0x000fe40008800000 */
[----:B------:R-:W-:Y:S02]  /*19c0*/  UIADD3 UR24, UPT, UPT, UR25, 0x1, URZ ;  /* 0x0000000119187890 */ /* 0x000fe4000fffe0ff */
[----:B------:R-:W-:-:S02]  /*19d0*/  UIADD3 UR38, UPT, UPT, UR15, 0x4400, UR14 ;  /* 0x000044000f267890 */ /* 0x000fc4000fffe00e */
[----:B------:R-:W-:Y:S02]  /*19e0*/  ULEA.HI UR30, UR14, UR30, URZ, 0x19 ;  /* 0x0000001e0e1e7291 */ /* 0x000fe4000f8fc8ff */
[----:B------:R-:W-:Y:S02]  /*19f0*/  UIADD3 UR31, UPT, UPT, UR21, -UR20, URZ ;  /* 0x80000014151f7290 */ /* 0x000fe4000fffe0ff */
[----:B------:R-:W-:Y:S01]  /*1a00*/  UIADD3 UR25, UPT, UPT, -UR25, URZ, URZ ;  /* 0x000000ff19197290 */ /* 0x000fe2000fffe1ff */
[----:B--234-:R-:W-:-:S11]  /*1a10*/  UMOV UR29, URZ ;  /* 0x000000ff001d7c82 */ /* 0x01cfd60008000000 */
.L_x_43:
[----:B------:R-:W-:-:S09]  /*1a20*/  UISETP.NE.AND UP0, UPT, UR54, URZ, UPT ;  /* 0x000000ff3600728c */ /* 0x000fd2000bf05270 */
[----:B------:R-:W-:Y:S05]  /*1a30*/  BRA.U UP0, `(.L_x_24) ;  /* 0x0000000100287547 */ /* 0x000fea000b800000 */
[----:B------:R-:W-:Y:S02]  /*1a40*/  LEA R0, R9, UR15, 0x3 ;  /* 0x0000000f09007c11 */ /* 0x000fe4000f8e18ff */
[----:B------:R-:W-:-:S04]  /*1a50*/  SHF.L.U32 R2, R8, 0x1f, RZ ;  /* 0x0000001f08027819 */ /* 0x000fc800000006ff */
[----:B------:R-:W2:Y:S02]  /*1a60*/  SYNCS.PHASECHK.TRANS64.TRYWAIT P0, [R0+URZ+0x130], R2 ;  /* 0x00013002000075a7 */ /* 0x000ea400080011ff */
[----:B--2---:R-:W-:Y:S05]  /*1a70*/  @!P0 BRA `(.L_x_25) ;  /* 0x0000005c005c8947 */ /* 0x004fea0003800000 */
.L_x_120:
[----:B------:R-:W-:Y:S01]  /*1a80*/  VIADD R9, R9, 0x1 ;  /* 0x0000000109097836 */ /* 0x000fe20000000000 */
[----:B------:R2:W-:Y:S04]  /*1a90*/  SYNCS.ARRIVE.TRANS64.A1T0 RZ, [R0+URZ+0x120], RZ ;  /* 0x000120ff00ff79a7 */ /* 0x0005e800081000ff */
[----:B------:R-:W-:-:S04]  /*1aa0*/  ISETP.NE.AND P0, PT, R9, 0x2, PT ;  /* 0x000000020900780c */ /* 0x000fc80003f05270 */
[----:B------:R-:W-:Y:S02]  /*1ab0*/  SEL R9, R9, RZ, P0 ;  /* 0x000000ff09097207 */ /* 0x000fe40000000000 */
[----:B--2---:R-:W-:-:S04]  /*1ac0*/  SEL R0, RZ, 0x1, P0 ;  /* 0x00000001ff007807 */ /* 0x004fc80000000000 */
[----:B------:R-:W-:-:S07]  /*1ad0*/  LOP3.LUT R8, R8, R0, RZ, 0x3c, !PT ;  /* 0x0000000008087212 */ /* 0x000fce00078e3cff */
.L_x_24:
[----:B------:R-:W-:Y:S01]  /*1ae0*/  UISETP.GE.U32.AND UP0, UPT, UR19, 0xff, UPT ;  /* 0x000000ff1300788c */ /* 0x000fe2000bf06070 */
[----:B------:R-:W-:Y:S01]  /*1af0*/  SHF.L.U32 R0, R12, 0x1f, RZ ;  /* 0x0000001f0c007819 */ /* 0x000fe200000006ff */
[----:B------:R-:W-:Y:S02]  /*1b00*/  ULEA.HI UR35, UR50, UR50, URZ, 0x1 ;  /* 0x0000003232237291 */ /* 0x000fe4000f8f08ff */
[----:B------:R-:W-:Y:S02]  /*1b10*/  ULEA UR4, UR29, UR15, 0x3 ;  /* 0x0000000f1d047291 */ /* 0x000fe4000f8e18ff */
[----:B------:R-:W-:Y:S02]  /*1b20*/  USHF.L.U32 UR35, UR35, 0x7, URZ ;  /* 0x0000000723237899 */ /* 0x000fe400080006ff */
[----:B------:R-:W-:Y:S02]  /*1b30*/  ULEA UR11, UR51, UR18, 0x6 ;  /* 0x00000012330b7291 */ /* 0x000fe4000f8e30ff */
[----:B------:R-:W-:-:S03]  /*1b40*/  ULOP3.LUT UR35, UR35, 0xffffff00, URZ, 0xc0, !UPT ;  /* 0xffffff0023237892 */ /* 0x000fc6000f8ec0ff */
[----:B------:R2:W3:Y:S01]  /*1b50*/  SYNCS.PHASECHK.TRANS64.TRYWAIT P0, [UR4+0x50], R0 ;  /* 0x00005000ff0075a7 */ /* 0x0004e20008001104 */
[----:B------:R-:W-:Y:S01]  /*1b60*/  UIADD3 UR35, UPT, UPT, UR30, UR35, URZ ;  /* 0x000000231e237290 */ /* 0x000fe2000fffe0ff */
[----:B------:R-:W-:Y:S01]  /*1b70*/  UMOV UR4, URZ ;  /* 0x000000ff00047c82 */ /* 0x000fe20008000000 */
[----:B------:R-:W-:Y:S10]  /*1b80*/  BRA.U !UP0, `(.L_x_26) ;  /* 0x0000000108c47547 */ /* 0x000ff4000b800000 */
[----:B------:R-:W-:Y:S01]  /*1b90*/  UMOV UR5, UR25 ;  /* 0x0000001900057c82 */ /* 0x000fe20008000000 */
[----:B------:R-:W-:Y:S01]  /*1ba0*/  UMOV UR7, UR29 ;  /* 0x0000001d00077c82 */ /* 0x000fe20008000000 */
[----:B------:R-:W-:-:S05]  /*1bb0*/  UMOV UR34, URZ ;  /* 0x000000ff00227c82 */ /* 0x000fca0008000000 */
.L_x_32:
[----:B------:R-:W-:Y:S01]  /*1bc0*/  ULEA UR33, UR7, UR15, 0x3 ;  /* 0x0000000f07217291 */ /* 0x000fe2000f8e18ff */
[----:B---3--:R-:W-:Y:S01]  /*1bd0*/  @P3 MOV R2, 0xa000 ;  /* 0x0000a00000023802 */ /* 0x008fe20000000f00 */
[----:B-1-34-:R-:W-:Y:S10]  /*1be0*/  @P0 BRA `(.L_x_27) ;  /* 0x00000000000c0947 */ /* 0x01aff40003800000 */
[----:B------:R-:W-:-:S04]  /*1bf0*/  SHF.L.U32 R3, R12, 0x1f, RZ ;  /* 0x0000001f0c037819 */ /* 0x000fc800000006ff */
[----:B------:R-:W3:Y:S02]  /*1c00*/  SYNCS.PHASECHK.TRANS64.TRYWAIT P0, [UR33+0x50], R3 ;  /* 0x00005003ff0075a7 */ /* 0x000ee40008001121 */
[----:B---3--:R-:W-:Y:S05]  /*1c10*/  @!P0 BRA `(.L_x_28) ;  /* 0x0000005c00088947 */ /* 0x008fea0003800000 */
.L_x_27:
[----:B------:R3:W-:Y:S01]  /*1c20*/  @P3 SYNCS.ARRIVE.TRANS64 RZ, [UR33], R2 ;  /* 0x00000002ffff39a7 */ /* 0x0007e20008000021 */
[----:B------:R-:W-:Y:S02]  /*1c30*/  ULOP3.LUT UR4, UR26, 0x2, URZ, 0xfc, !UPT ;  /* 0x000000021a047892 */ /* 0x000fe4000f8efcff */
[----:B------:R-:W-:Y:S02]  /*1c40*/  UIADD3 UR5, UPT, UPT, UR5, 0x1, URZ ;  /* 0x0000000105057890 */ /* 0x000fe4000fffe0ff */
[----:B------:R-:W-:Y:S02]  /*1c50*/  UISETP.NE.AND UP0, UPT, UR4, 0x2, UPT ;  /* 0x000000020400788c */ /* 0x000fe4000bf05270 */
[----:B------:R-:W-:-:S07]  /*1c60*/  UISETP.NE.AND UP2, UPT, UR5, 0x1, UPT ;  /* 0x000000010500788c */ /* 0x000fce000bf45270 */
[----:B------:R-:W-:Y:S05]  /*1c70*/  BRA.U UP0, `(.L_x_29) ;  /* 0x0000000100047547 */ /* 0x000fea000b800000 */
[----:B-1----:R-:W-:Y:S05]  /*1c80*/  BPT.TRAP 0x1 ;  /* 0x000000040000795c */ /* 0x002fea0000300000 */
.L_x_29:
[----:B------:R-:W-:Y:S04]  /*1c90*/  BSSY.RECONVERGENT B0, `(.L_x_30) ;  /* 0x0000003000007945 */ /* 0x000fe80003800200 */
[----:B------:R-:W-:Y:S05]  /*1ca0*/  @!P2 BRA `(.L_x_31) ;  /* 0x000000000004a947 */ /* 0x000fea0003800000 */
[----:B-1----:R-:W-:Y:S05]  /*1cb0*/  BPT.TRAP 0x1 ;  /* 0x000000040000795c */ /* 0x002fea0000300000 */
.L_x_31:
[----:B-1----:R-:W-:Y:S05]  /*1cc0*/  BSYNC.RECONVERGENT B0 ;  /* 0x0000000000007941 */ /* 0x002fea0003800200 */
.L_x_30:
[----:B------:R-:W-:Y:S02]  /*1cd0*/  UIADD3 UR29, UPT, UPT, UR7, 0x1, URZ ;  /* 0x00000001071d7890 */ /* 0x000fe4000fffe0ff */
[----:B------:R-:W-:Y:S02]  /*1ce0*/  ULEA UR32, UR7, UR14, 0xe ;  /* 0x0000000e07207291 */ /* 0x000fe4000f8e70ff */
[----:B------:R-:W-:Y:S02]  /*1cf0*/  UISETP.NE.AND UP0, UPT, UR29, 0xa, UPT ;  /* 0x0000000a1d00788c */ /* 0x000fe4000bf05270 */
[----:B------:R-:W-:Y:S02]  /*1d00*/  UIADD3 UR44, UP1, UPT, UR22, 0x80, URZ ;  /* 0x00000080162c7890 */ /* 0x000fe4000ff3e0ff */
[----:B------:R-:W-:Y:S02]  /*1d10*/  USEL UR6, URZ, 0x1, UP0 ;  /* 0x00000001ff067887 */ /* 0x000fe40008000000 */
[----:B------:R-:W-:-:S02]  /*1d20*/  USEL UR29, UR29, URZ, UP0 ;  /* 0x000000ff1d1d7287 */ /* 0x000fc40008000000 */
[----:B------:R-:W-:Y:S02]  /*1d30*/  ULEA UR8, UR7, UR15, 0xc ;  /* 0x0000000f07087291 */ /* 0x000fe4000f8e60ff */
[----:B------:R-:W-:Y:S01]  /*1d40*/  UIADD3 UR42, UP0, UPT, UR22, 0x180, URZ ;  /* 0x00000180162a7890 */ /* 0x000fe2000ff1e0ff */
[----:B------:R-:W-:Y:S01]  /*1d50*/  LOP3.LUT R12, R12, UR6, RZ, 0x3c, !PT ;  /* 0x000000060c0c7c12 */ /* 0x000fe2000f8e3cff */
[----:B------:R-:W-:Y:S02]  /*1d60*/  ULEA UR4, UR29, UR15, 0x3 ;  /* 0x0000000f1d047291 */ /* 0x000fe4000f8e18ff */
[----:B------:R-:W-:Y:S01]  /*1d70*/  ULOP3.LUT UR33, UR33, 0xfefffff8, URZ, 0xc0, !UPT ;  /* 0xfefffff821217892 */ /* 0x000fe2000f8ec0ff */
[----:B--2---:R-:W-:Y:S01]  /*1d80*/  SHF.L.U32 R0, R12, 0x1f, RZ ;  /* 0x0000001f0c007819 */ /* 0x004fe200000006ff */
[----:B------:R-:W-:Y:S02]  /*1d90*/  UIADD3.X UR45, UPT, UPT, URZ, UR23, URZ, UP1, !UPT ;  /* 0x00000017ff2d7290 */ /* 0x000fe40008ffe4ff */
[----:B------:R-:W-:-:S02]  /*1da0*/  UIADD3 UR32, UPT, UPT, UR15, 0x4400, UR32 ;  /* 0x000044000f207890 */ /* 0x000fc4000fffe020 */
[----:B------:R-:W-:Y:S01]  /*1db0*/  UPRMT UR6, URZ, 0x5410, UR13 ;  /* 0x00005410ff067896 */ /* 0x000fe2000800000d */
[----:B------:R4:W1:Y:S01]  /*1dc0*/  SYNCS.PHASECHK.TRANS64.TRYWAIT P0, [UR4+0x50], R0 ;  /* 0x00005000ff0075a7 */ /* 0x0008620008001104 */
[----:B------:R-:W-:Y:S02]  /*1dd0*/  UIADD3 UR8, UPT, UPT, UR8, 0x2c400, URZ ;  /* 0x0002c40008087890 */ /* 0x000fe4000fffe0ff */
[----:B------:R-:W-:Y:S01]  /*1de0*/  UIADD3.X UR43, UPT, UPT, URZ, UR23, URZ, UP0, !UPT ;  /* 0x00000017ff2b7290 */ /* 0x000fe200087fe4ff */
[----:B------:R-:W-:Y:S01]  /*1df0*/  UMOV UR40, 0x0 ;  /* 0x0000000000287882 */ /* 0x000fe20000000000 */
[----:B------:R-:W-:Y:S01]  /*1e00*/  UMOV UR41, 0x10000000 ;  /* 0x1000000000297882 */ /* 0x000fe20000000000 */
[----:B------:R-:W-:Y:S01]  /*1e10*/  UMOV UR10, UR34 ;  /* 0x00000022000a7c82 */ /* 0x000fe20008000000 */
[----:B------:R-:W-:Y:S01]  /*1e20*/  UMOV UR12, UR36 ;  /* 0x00000024000c7c82 */ /* 0x000fe20008000000 */
[----:B------:R-:W-:Y:S01]  /*1e30*/  UMOV UR9, UR33 ;  /* 0x0000002100097c82 */ /* 0x000fe20008000000 */
[----:B------:R2:W-:Y:S01]  /*1e40*/  UTMALDG.3D.MULTICAST.2CTA [UR32], [UR44], UR6, desc[UR40] ;  /* 0x000028202c0073b4 */ /* 0x0005e20008211806 */
[----:B------:R-:W-:Y:S01]  /*1e50*/  UMOV UR4, UR24 ;  /* 0x0000001800047c82 */ /* 0x000fe20008000000 */
[----:B------:R-:W-:Y:S01]  /*1e60*/  UMOV UR7, UR29 ;  /* 0x0000001d00077c82 */ /* 0x000fe20008000000 */
[----:B------:R4:W-:Y:S01]  /*1e70*/  UTMALDG.3D.2CTA [UR8], [UR42], desc[UR40] ;  /* 0x000028082a0075b4 */ /* 0x0009e20008211000 */
[----:B--2---:R-:W-:Y:S01]  /*1e80*/  UIADD3 UR34, UPT, UPT, UR34, 0x80, URZ ;  /* 0x0000008022227890 */ /* 0x004fe2000fffe0ff */
[----:B------:R-:W-:Y:S11]  /*1e90*/  BRA.U UP2, `(.L_x_32) ;  /* 0xfffffffd02487547 */ /* 0x000ff6000b83ffff */
.L_x_26:
[----:B------:R-:W-:Y:S01]  /*1ea0*/  ULEA UR5, UR29, UR15, 0x3 ;  /* 0x0000000f1d057291 */ /* 0x000fe2000f8e18ff */
[----:B--2-4-:R-:W-:Y:S01]  /*1eb0*/  SHF.L.U32 R0, R12, 0x1f, RZ ;  /* 0x0000001f0c007819 */ /* 0x014fe200000006ff */
[----:B------:R-:W-:Y:S01]  /*1ec0*/  @!P1 SYNCS.ARRIVE.TRANS64.A1T0 RZ, [UR15+0xb8], RZ ;  /* 0x0000b8ffffff99a7 */ /* 0x000fe2000810000f */
[----:B------:R-:W-:-:S06]  /*1ed0*/  UISETP.GT.AND UP0, UPT, UR21, UR20, UPT ;  /* 0x000000141500728c */ /* 0x000fcc000bf04270 */
[----:B-1-3--:R1:W2:Y:S03]  /*1ee0*/  SYNCS.PHASECHK.TRANS64.TRYWAIT P0, [UR5+0x50], R0 ;  /* 0x00005000ff0075a7 */ /* 0x00a2a60008001105 */
[----:B------:R-:W-:Y:S05]  /*1ef0*/  BRA.U !UP0, `(.L_x_33) ;  /* 0x0000000108b87547 */ /* 0x000fea000b800000 */
[----:B------:R-:W-:Y:S01]  /*1f00*/  UIADD3 UR5, UPT, UPT, UR31, UR4, URZ ;  /* 0x000000041f057290 */ /* 0x000fe2000fffe0ff */
[----:B------:R-:W-:-:S11]  /*1f10*/  UMOV UR7, UR29 ;  /* 0x0000001d00077c82 */ /* 0x000fd60008000000 */
.L_x_39:
[----:B------:R-:W-:Y:S01]  /*1f20*/  ULEA UR33, UR7, UR15, 0x3 ;  /* 0x0000000f07217291 */ /* 0x000fe2000f8e18ff */
[----:B--2---:R-:W-:Y:S01]  /*1f30*/  @P3 MOV R2, 0xa000 ;  /* 0x0000a00000023802 */ /* 0x004fe20000000f00 */
[----:B--2-4-:R-:W-:Y:S10]  /*1f40*/  @P0 BRA `(.L_x_34) ;  /* 0x00000000000c0947 */ /* 0x014ff40003800000 */
[----:B------:R-:W-:-:S04]  /*1f50*/  SHF.L.U32 R3, R12, 0x1f, RZ ;  /* 0x0000001f0c037819 */ /* 0x000fc800000006ff */
[----:B------:R-:W2:Y:S02]  /*1f60*/  SYNCS.PHASECHK.TRANS64.TRYWAIT P0, [UR33+0x50], R3 ;  /* 0x00005003ff0075a7 */ /* 0x000ea40008001121 */
[----:B--2---:R-:W-:Y:S05]  /*1f70*/  @!P0 BRA `(.L_x_35) ;  /* 0x0000005800488947 */ /* 0x004fea0003800000 */
.L_x_34:
[----:B------:R2:W-:Y:S01]  /*1f80*/  @P3 SYNCS.ARRIVE.TRANS64 RZ, [UR33], R2 ;  /* 0x00000002ffff39a7 */ /* 0x0005e20008000021 */
[----:B------:R-:W-:-:S04]  /*1f90*/  ULOP3.LUT UR6, UR26, 0x2, URZ, 0xfc, !UPT ;  /* 0x000000021a067892 */ /* 0x000fc8000f8efcff */
[----:B------:R-:W-:-:S09]  /*1fa0*/  UISETP.NE.AND UP0, UPT, UR6, 0x2, UPT ;  /* 0x000000020600788c */ /* 0x000fd2000bf05270 */
[----:B------:R-:W-:Y:S05]  /*1fb0*/  BRA.U UP0, `(.L_x_36) ;  /* 0x0000000100047547 */ /* 0x000fea000b800000 */
[----:B------:R-:W-:Y:S05]  /*1fc0*/  BPT.TRAP 0x1 ;  /* 0x000000040000795c */ /* 0x000fea0000300000 */
.L_x_36:
[----:B------:R-:W-:Y:S04]  /*1fd0*/  BSSY.RECONVERGENT B0, `(.L_x_37) ;  /* 0x0000003000007945 */ /* 0x000fe80003800200 */
[----:B------:R-:W-:Y:S05]  /*1fe0*/  @!P2 BRA `(.L_x_38) ;  /* 0x000000000004a947 */ /* 0x000fea0003800000 */
[----:B------:R-:W-:Y:S05]  /*1ff0*/  BPT.TRAP 0x1 ;  /* 0x000000040000795c */ /* 0x000fea0000300000 */
.L_x_38:
[----:B------:R-:W-:Y:S05]  /*2000*/  BSYNC.RECONVERGENT B0 ;  /* 0x0000000000007941 */ /* 0x000fea0003800200 */
.L_x_37:
[----:B------:R-:W-:Y:S02]  /*2010*/  UIADD3 UR29, UPT, UPT, UR7, 0x1, URZ ;  /* 0x00000001071d7890 */ /* 0x000fe4000fffe0ff */
[----:B------:R-:W-:Y:S02]  /*2020*/  UIADD3 UR44, UP1, UPT, UR22, 0x80, URZ ;  /* 0x00000080162c7890 */ /* 0x000fe4000ff3e0ff */
[----:B------:R-:W-:Y:S02]  /*2030*/  UISETP.NE.AND UP0, UPT, UR29, 0xa, UPT ;  /* 0x0000000a1d00788c */ /* 0x000fe4000bf05270 */
[----:B------:R-:W-:Y:S02]  /*2040*/  USHF.L.U32 UR34, UR4, 0x7, URZ ;  /* 0x0000000704227899 */ /* 0x000fe400080006ff */
[----:B------:R-:W-:Y:S02]  /*2050*/  USEL UR8, URZ, 0x1, UP0 ;  /* 0x00000001ff087887 */ /* 0x000fe40008000000 */
[----:B------:R-:W-:-:S02]  /*2060*/  USEL UR29, UR29, URZ, UP0 ;  /* 0x000000ff1d1d7287 */ /* 0x000fc40008000000 */
[----:B------:R-:W-:Y:S02]  /*2070*/  UIADD3 UR42, UP0, UPT, UR22, 0x180, URZ ;  /* 0x00000180162a7890 */ /* 0x000fe4000ff1e0ff */
[----:B------:R-:W-:Y:S01]  /*2080*/  ULEA UR6, UR29, UR15, 0x3 ;  /* 0x0000000f1d067291 */ /* 0x000fe2000f8e18ff */
[----:B------:R-:W-:Y:S01]  /*2090*/  LOP3.LUT R12, R12, UR8, RZ, 0x3c, !PT ;  /* 0x000000080c0c7c12 */ /* 0x000fe2000f8e3cff */
[----:B------:R-:W-:Y:S02]  /*20a0*/  ULEA UR8, UR7, UR15, 0xc ;  /* 0x0000000f07087291 */ /* 0x000fe4000f8e60ff */
[----:B------:R-:W-:Y:S01]  /*20b0*/  ULOP3.LUT UR33, UR33, 0xfefffff8, URZ, 0xc0, !UPT ;  /* 0xfefffff821217892 */ /* 0x000fe2000f8ec0ff */
[----:B-1----:R-:W-:Y:S01]  /*20c0*/  SHF.L.U32 R0, R12, 0x1f, RZ ;  /* 0x0000001f0c007819 */ /* 0x002fe200000006ff */
[----:B------:R-:W-:Y:S02]  /*20d0*/  ULEA UR32, UR7, UR38, 0xe ;  /* 0x0000002607207291 */ /* 0x000fe4000f8e70ff */
[----:B------:R-:W-:Y:S01]  /*20e0*/  UIADD3.X UR45, UPT, UPT, URZ, UR23, URZ, UP1, !UPT ;  /* 0x00000017ff2d7290 */ /* 0x000fe20008ffe4ff */
[----:B------:R3:W4:Y:S01]  /*20f0*/  SYNCS.PHASECHK.TRANS64.TRYWAIT P0, [UR6+0x50], R0 ;  /* 0x00005000ff0075a7 */ /* 0x0007220008001106 */
[----:B------:R-:W-:-:S02]  /*2100*/  UPRMT UR6, URZ, 0x5410, UR13 ;  /* 0x00005410ff067896 */ /* 0x000fc4000800000d */
        /* <DEDUP_REMOVED lines=8> */
[----:B------:R-:W-:Y:S01]  /*2190*/  UIADD3 UR4, UPT, UPT, UR4, 0x1, URZ ;  /* 0x0000000104047890 */ /* 0x000fe2000fffe0ff */
[----:B------:R-:W-:-:S03]  /*21a0*/  UMOV UR7, UR29 ;  /* 0x0000001d00077c82 */ /* 0x000fc60008000000 */
[----:B------:R-:W-:Y:S01]  /*21b0*/  UISETP.NE.AND UP0, UPT, UR4, UR5, UPT ;  /* 0x000000050400728c */ /* 0x000fe2000bf05270 */
[----:B------:R3:W-:Y:S08]  /*21c0*/  UTMALDG.3D.2CTA [UR8], [UR42], desc[UR40] ;  /* 0x000028082a0075b4 */ /* 0x0007f00008211000 */
[----:B---3--:R-:W-:Y:S05]  /*21d0*/  BRA.U UP0, `(.L_x_39) ;  /* 0xfffffffd00507547 */ /* 0x008fea000b83ffff */
.L_x_33:
[C---:B------:R-:W-:Y:S01]  /*21e0*/  LEA R3, R11.reuse, UR15, 0x3 ;  /* 0x0000000f0b037c11 */ /* 0x040fe2000f8e18ff */
[----:B------:R-:W-:Y:S01]  /*21f0*/  NOP ;  /* 0x0000000000007918 */ /* 0x000fe20000000000 */
[----:B-1----:R-:W-:Y:S02]  /*2200*/  SHF.L.U32 R0, R10, 0x1f, RZ ;  /* 0x0000001f0a007819 */ /* 0x002fe400000006ff */
[----:B------:R-:W-:Y:S02]  /*2210*/  LEA R4, R11, UR15, 0x4 ;  /* 0x0000000f0b047c11 */ /* 0x000fe4000f8e20ff */
[----:B--2-4-:R-:W1:Y:S02]  /*2220*/  SYNCS.PHASECHK.TRANS64.TRYWAIT P0, [R3+URZ+0xc0], R0 ;  /* 0x0000c000030075a7 */ /* 0x014e6400080011ff */
[----:B-1----:R-:W-:Y:S05]  /*2230*/  @!P0 BRA `(.L_x_40) ;  /* 0x0000005400b08947 */ /* 0x002fea0003800000 */
.L_x_123:
[----:B------:R-:W2:Y:S01]  /*2240*/  LDS.128 R4, [R4+0x150] ;  /* 0x0001500004047984 */ /* 0x000ea20000000c00 */
[----:B------:R-:W-:Y:S01]  /*2250*/  UISETP.GE.AND UP0, UPT, UR37, 0x1, UPT ;  /* 0x000000012500788c */ /* 0x000fe2000bf06270 */
[----:B------:R-:W-:Y:S01]  /*2260*/  @!PT LDS RZ, [RZ] ;  /* 0x00000000fffff984 */ /* 0x000fe20000000800 */
[----:B------:R-:W-:Y:S01]  /*2270*/  @!PT LDS RZ, [RZ] ;  /* 0x00000000fffff984 */ /* 0x000fe20000000800 */
[----:B------:R-:W-:Y:S01]  /*2280*/  @!PT LDS RZ, [RZ] ;  /* 0x00000000fffff984 */ /* 0x000fe20000000800 */
[----:B------:R-:W-:Y:S01]  /*2290*/  @!PT LDS RZ, [RZ] ;  /* 0x00000000fffff984 */ /* 0x000fe20000000800 */
[----:B------:R3:W-:Y:S06]  /*22a0*/  MEMBAR.ALL.CTA ;  /* 0x0000000000007992 */ /* 0x0007ec0000008000 */
[----:B---3--:R-:W3:Y:S01]  /*22b0*/  FENCE.VIEW.ASYNC.S ;  /* 0x00000000000073c6 */ /* 0x008ee20000000000 */
[----:B--2---:R-:W-:-:S13]  /*22c0*/  LOP3.LUT P0, RZ, R6, 0x1, RZ, 0xc0, !PT ;  /* 0x0000000106ff7812 */ /* 0x004fda000780c0ff */
[----:B---3--:R-:W-:Y:S01]  /*22d0*/  VOTEU.ANY UP1, P0 ;  /* 0x0000000000ff7886 */ /* 0x008fe20000020100 */
[----:B------:R-:W-:-:S13]  /*22e0*/  PLOP3.LUT P0, PT, PT, PT, UP1, 0x80, 0x8 ;  /* 0x000000000008781c */ /* 0x000fda0003f0f018 */
[----:B-1----:R-:W-:Y:S02]  /*22f0*/  @P0 LOP3.LUT R0, R5, 0xffff, RZ, 0xc0, !PT ;  /* 0x0000ffff05000812 */ /* 0x002fe400078ec0ff */
[----:B------:R-:W-:Y:S02]  /*2300*/  @P0 MOV R2, R4 ;  /* 0x0000000400020202 */ /* 0x000fe40000000f00 */
[----:B------:R-:W-:Y:S01]  /*2310*/  @P0 R2UR UR5, R0 ;  /* 0x00000000000502ca */ /* 0x000fe200000e0000 */
[----:B------:R-:W-:Y:S01]  /*2320*/  VIADD R0, R3, 0xd0 ;  /* 0x000000d003007836 */ /* 0x000fe20000000000 */
[----:B------:R-:W-:Y:S02]  /*2330*/  @P0 SHF.R.U32.HI R4, RZ, 0x10, R5 ;  /* 0x00000010ff040819 */ /* 0x000fe40000011605 */
[----:B------:R-:W-:Y:S02]  /*2340*/  @P0 R2UR UR6, R2 ;  /* 0x00000000020602ca */ /* 0x000fe400000e0000 */
[----:B------:R-:W-:-:S02]  /*2350*/  PRMT R0, RZ, 0x654, R0 ;  /* 0x00000654ff007816 */ /* 0x000fc40000000000 */
[----:B------:R-:W-:Y:S02]  /*2360*/  @P0 R2UR UR4, R4 ;  /* 0x00000000040402ca */ /* 0x000fe400000e0000 */
[----:B------:R1:W-:Y:S03]  /*2370*/  SYNCS.ARRIVE.TRANS64.RED.A1T0 RZ, [R0+URZ], RZ ;  /* 0x000000ff00ff79a7 */ /* 0x0003e600081004ff */
[----:B------:R-:W-:-:S04]  /*2380*/  @UP1 UMOV UR27, UR5 ;  /* 0x00000005001b1c82 */ /* 0x000fc80008000000 */
[----:B------:R-:W-:-:S04]  /*2390*/  @UP1 UMOV UR28, UR6 ;  /* 0x00000006001c1c82 */ /* 0x000fc80008000000 */
[----:B------:R-:W-:Y:S01]  /*23a0*/  @UP1 UMOV UR36, UR4 ;  /* 0x0000000400241c82 */ /* 0x000fe20008000000 */
[----:B------:R-:W-:Y:S05]  /*23b0*/  BRA.U !UP0, `(.L_x_41) ;  /* 0x0000000108b87547 */ /* 0x000fea000b800000 */
[----:B------:R-:W2:Y:S01]  /*23c0*/  LDCU.128 UR4, c[0x0][0xb10] ;  /* 0x00016200ff0477ac */ /* 0x000ea20008000c00 */
[----:B------:R-:W3:Y:S01]  /*23d0*/  LDCU UR10, c[0x0][0xb20] ;  /* 0x00016400ff0a77ac */ /* 0x000ee20008000800 */
[----:B------:R-:W4:Y:S01]  /*23e0*/  LDCU UR11, c[0x0][0xb0c] ;  /* 0x00016180ff0b77ac */ /* 0x000f220008000800 */
[----:B------:R-:W1:Y:S01]  /*23f0*/  LDCU.64 UR8, c[0x0][0xb28] ;  /* 0x00016500ff0877ac */ /* 0x000e620008000a00 */
[----:B------:R-:W-:Y:S02]  /*2400*/  UISETP.NE.AND UP3, UPT, UR37, 0x1, UPT ;  /* 0x000000012500788c */ /* 0x000fe4000bf65270 */
[----:B--2---:R-:W-:Y:S02]  /*2410*/  UIMAD.WIDE.U32 UR40, UR16, UR7, URZ ;  /* 0x00000007102872a5 */ /* 0x004fe4000f8e00ff */
[----:B------:R-:W-:Y:S02]  /*2420*/  UIMAD.WIDE.U32 UR32, UR27, UR7, URZ ;  /* 0x000000071b2072a5 */ /* 0x000fe4000f8e00ff */
[----:B------:R-:W-:-:S02]  /*2430*/  UIMAD.WIDE.U32 UR34, UR17, UR4, URZ ;  /* 0x00000004112272a5 */ /* 0x000fc4000f8e00ff */
[----:B------:R-:W-:Y:S01]  /*2440*/  UISETP.NE.AND UP0, UPT, UR6, 0x1, UPT ;  /* 0x000000010600788c */ /* 0x000fe2000bf05270 */
[----:B------:R-:W-:Y:S01]  /*2450*/  UMOV UR7, UR41 ;  /* 0x0000002900077c82 */ /* 0x000fe20008000000 */
[----:B----4-:R-:W-:Y:S02]  /*2460*/  UISETP.NE.AND UP2, UPT, UR11, 0x1, UPT ;  /* 0x000000010b00788c */ /* 0x010fe4000bf45270 */
[----:B---3--:R-:W-:Y:S02]  /*2470*/  USHF.R.U32.HI UR7, URZ, UR10, UR7 ;  /* 0x0000000aff077299 */ /* 0x008fe40008011607 */
[----:B------:R-:W-:Y:S02]  /*2480*/  USHF.R.U32.HI UR12, URZ, UR5, UR35 ;  /* 0x00000005ff0c7299 */ /* 0x000fe40008011623 */
[----:B------:R-:W-:Y:S02]  /*2490*/  USEL UR7, UR16, UR7, !UP0 ;  /* 0x0000000710077287 */ /* 0x000fe4000c000000 */
[----:B------:R-:W-:-:S02]  /*24a0*/  USEL UR12, UR17, UR12, !UP2 ;  /* 0x0000000c110c7287 */ /* 0x000fc4000d000000 */
[----:B-1----:R-:W-:Y:S02]  /*24b0*/  UIMAD.WIDE.U32 UR40, UR7, UR8, URZ ;  /* 0x00000008072872a5 */ /* 0x002fe4000f8e00ff */
        /* <DEDUP_REMOVED lines=30> */
.L_x_41:
[----:B------:R-:W2:Y:S02]  /*26a0*/  LDCU UR4, c[0x0][0xb30] ;  /* 0x00016600ff0477ac */ /* 0x000ea40008000800 */
[----:B--2---:R-:W-:-:S09]  /*26b0*/  UISETP.NE.AND UP0, UPT, UR4, 0x1, UPT ;  /* 0x000000010400788c */ /* 0x004fd2000bf05270 */
        /* <DEDUP_REMOVED lines=13> */
[----:B------:R-:W-:Y:S02]  /*2790*/  UIADD3 UR4, UPT, UPT, UR5, -UR8, URZ ;  /* 0x8000000805047290 */ /* 0x000fe4000fffe0ff */
[----:B------:R-:W-:Y:S02]  /*27a0*/  UIADD3 UR5, UPT, UPT, -UR5, UR8, URZ ;  /* 0x0000000805057290 */ /* 0x000fe4000fffe1ff */
[----:B------:R-:W-:Y:S02]  /*27b0*/  UIMAD UR27, UR4, UR6, UR27 ;  /* 0x00000006041b72a4 */ /* 0x000fe4000f8e021b */
[----:B------:R-:W-:-:S12]  /*27c0*/  UIMAD UR28, UR5, UR9, UR28 ;  /* 0x00000009051c72a4 */ /* 0x000fd8000f8e021c */
.L_x_42:
[----:B------:R-:W-:Y:S01]  /*27d0*/  VIADD R11, R11, 0x1 ;  /* 0x000000010b0b7836 */ /* 0x000fe20000000000 */
[----:B------:R-:W-:Y:S01]  /*27e0*/  PLOP3.LUT P1, PT, PT, PT, PT, 0x80, 0x8 ;  /* 0x000000000008781c */ /* 0x000fe20003f2f070 */
[----:B------:R-:W-:Y:S02]  /*27f0*/  UIADD3 UR50, UPT, UPT, UR28, UR49, URZ ;  /* 0x000000311c327290 */ /* 0x000fe4000fffe0ff */
[----:B------:R-:W-:Y:S01]  /*2800*/  UIADD3 UR51, UPT, UPT, UR27, UR48, URZ ;  /* 0x000000301b337290 */ /* 0x000fe2000fffe0ff */
[----:B------:R-:W-:-:S04]  /*2810*/  ISETP.NE.AND P0, PT, R11, 0x2, PT ;  /* 0x000000020b00780c */ /* 0x000fc80003f05270 */
[----:B-1----:R-:W-:Y:S02]  /*2820*/  SEL R0, RZ, 0x1, P0 ;  /* 0x00000001ff007807 */ /* 0x002fe40000000000 */
[----:B------:R-:W-:Y:S02]  /*2830*/  SEL R11, R11, RZ, P0 ;  /* 0x000000ff0b0b7207 */ /* 0x000fe40000000000 */
[----:B------:R-:W-:Y:S01]  /*2840*/  LOP3.LUT R10, R10, R0, RZ, 0x3c, !PT ;  /* 0x000000000a0a7212 */ /* 0x000fe200078e3cff */
[----:B------:R-:W-:Y:S06]  /*2850*/  BRA.U UP1, `(.L_x_43) ;  /* 0xfffffff101707547 */ /* 0x000fec000b83ffff */
[----:B------:R-:W-:Y:S01]  /*2860*/  UIADD3 UR15, UPT, UPT, UR15, 0x50, URZ ;  /* 0x000000500f0f7890 */ /* 0x000fe2000fffe0ff */
[----:B------:R-:W-:-:S03]  /*2870*/  SHF.L.U32 R2, R12, 0x1f, RZ ;  /* 0x0000001f0c027819 */ /* 0x000fc600000006ff */
[----:B------:R-:W-:-:S09]  /*2880*/  ULEA UR4, UR29, UR15, 0x3 ;  /* 0x0000000f1d047291 */ /* 0x000fd2000f8e18ff */
[----:B------:R-:W1:Y:S02]  /*2890*/  SYNCS.PHASECHK.TRANS64.TRYWAIT P0, [UR4], R2 ;  /* 0x00000002ff0075a7 */ /* 0x000e640008001104 */
[----:B-1----:R-:W-:Y:S05]  /*28a0*/  @!P0 BRA `(.L_x_44) ;  /* 0x0000005000288947 */ /* 0x002fea0003800000 */
.L_x_125:
[----:B------:R-:W-:-:S04]  /*28b0*/  UIADD3 UR5, UPT, UPT, UR29, 0x1, URZ ;  /* 0x000000011d057890 */ /* 0x000fc8000fffe0ff */
[----:B------:R-:W-:-:S04]  /*28c0*/  UISETP.NE.AND UP0, UPT, UR5, 0xa, UPT ;  /* 0x0000000a0500788c */ /* 0x000fc8000bf05270 */
[----:B------:R-:W-:Y:S02]  /*28d0*/  USEL UR6, URZ, 0x1, UP0 ;  /* 0x00000001ff067887 */ /* 0x000fe40008000000 */
[----:B------:R-:W-:-:S04]  /*28e0*/  USEL UR5, UR5, URZ, UP0 ;  /* 0x000000ff05057287 */ /* 0x000fc80008000000 */
[----:B------:R-:W-:Y:S01]  /*28f0*/  ULEA UR4, UR5, UR15, 0x3 ;  /* 0x0000000f05047291 */ /* 0x000fe2000f8e18ff */
[----:B-1----:R-:W-:-:S04]  /*2900*/  LOP3.LUT R2, R12, UR6, RZ, 0x3c, !PT ;  /* 0x000000060c027c12 */ /* 0x002fc8000f8e3cff */
[----:B------:R-:W-:-:S04]  /*2910*/  SHF.L.U32 R3, R2, 0x1f, RZ ;  /* 0x0000001f02037819 */ /* 0x000fc800000006ff */
[----:B------:R-:W1:Y:S02]  /*2920*/  SYNCS.PHASECHK.TRANS64.TRYWAIT P0, [UR4], R3 ;  /* 0x00000003ff0075a7 */ /* 0x000e640008001104 */
[----:B-1----:R-:W-:Y:S05]  /*2930*/  @!P0 BRA `(.L_x_45) ;  /* 0x00000050001c8947 */ /* 0x002fea0003800000 */
.L_x_127:
[----:B------:R-:W-:-:S04]  /*2940*/  UIADD3 UR5, UPT, UPT, UR5, 0x1, URZ ;  /* 0x0000000105057890 */ /* 0x000fc8000fffe0ff */
[----:B------:R-:W-:-:S04]  /*2950*/  UISETP.NE.AND UP0, UPT, UR5, 0xa, UPT ;  /* 0x0000000a0500788c */ /* 0x000fc8000bf05270 */
[----:B------:R-:W-:Y:S02]  /*2960*/  USEL UR6, URZ, 0x1, UP0 ;  /* 0x00000001ff067887 */ /* 0x000fe40008000000 */
[----:B------:R-:W-:-:S04]  /*2970*/  USEL UR5, UR5, URZ, UP0 ;  /* 0x000000ff05057287 */ /* 0x000fc80008000000 */
[----:B------:R-:W-:Y:S01]  /*2980*/  ULEA UR4, UR5, UR15, 0x3 ;  /* 0x0000000f05047291 */ /* 0x000fe2000f8e18ff */
[----:B------:R-:W-:-:S04]  /*2990*/  LOP3.LUT R2, R2, UR6, RZ, 0x3c, !PT ;  /* 0x0000000602027c12 */ /* 0x000fc8000f8e3cff */
[----:B-1----:R-:W-:-:S04]  /*29a0*/  SHF.L.U32 R3, R2, 0x1f, RZ ;  /* 0x0000001f02037819 */ /* 0x002fc800000006ff */
[----:B------:R-:W1:Y:S02]  /*29b0*/  SYNCS.PHASECHK.TRANS64.TRYWAIT P0, [UR4], R3 ;  /* 0x00000003ff0075a7 */ /* 0x000e640008001104 */
[----:B-1----:R-:W-:Y:S05]  /*29c0*/  @!P0 BRA `(.L_x_46) ;  /* 0x0000005000108947 */ /* 0x002fea0003800000 */
.L_x_129:
        /* <DEDUP_REMOVED lines=9> */
.L_x_131:
        /* <DEDUP_REMOVED lines=9> */
.L_x_133:
        /* <DEDUP_REMOVED lines=9> */
.L_x_135:
        /* <DEDUP_REMOVED lines=9> */
.L_x_137:
        /* <DEDUP_REMOVED lines=9> */
.L_x_139:
        /* <DEDUP_REMOVED lines=9> */
.L_x_141:
[----:B------:R-:W-:-:S04]  /*2d30*/  UIADD3 UR5, UPT, UPT, UR5, 0x1, URZ ;  /* 0x0000000105057890 */ /* 0x000fc8000fffe0ff */
[----:B------:R-:W-:-:S04]  /*2d40*/  UISETP.NE.AND UP0, UPT, UR5, 0xa, UPT ;  /* 0x0000000a0500788c */ /* 0x000fc8000bf05270 */
[----:B------:R-:W-:Y:S02]  /*2d50*/  USEL UR4, URZ, 0x1, UP0 ;  /* 0x00000001ff047887 */ /* 0x000fe40008000000 */
[----:B------:R-:W-:-:S04]  /*2d60*/  USEL UR5, UR5, URZ, UP0 ;  /* 0x000000ff05057287 */ /* 0x000fc80008000000 */
[----:B------:R-:W-:Y:S01]  /*2d70*/  ULEA UR5, UR5, UR15, 0x3 ;  /* 0x0000000f05057291 */ /* 0x000fe2000f8e18ff */
[----:B------:R-:W-:-:S04]  /*2d80*/  LOP3.LUT R2, R2, UR4, RZ, 0x3c, !PT ;  /* 0x0000000402027c12 */ /* 0x000fc8000f8e3cff */
[----:B------:R-:W-:Y:S01]  /*2d90*/  SHF.L.U32 R2, R2, 0x1f, RZ ;  /* 0x0000001f02027819 */ /* 0x000fe200000006ff */
[----:B-1----:R-:W-:-:S07]  /*2da0*/  IMAD.U32 R0, RZ, RZ, UR5 ;  /* 0x00000005ff007e24 */ /* 0x002fce000f8e00ff */
.L_x_53:
[----:B-1----:R1:W2:Y:S02]  /*2db0*/  SYNCS.PHASECHK.TRANS64.TRYWAIT P0, [R0+URZ], R2 ;  /* 0x00000002000075a7 */ /* 0x0022a400080011ff */
[----:B--2---:R-:W-:Y:S05]  /*2dc0*/  @!P0 NANOSLEEP.SYNCS 0x989680 ;  /* 0x009896800000895d */ /* 0x004fea0003900000 */
[----:B------:R-:W2:Y:S02]  /*2dd0*/  @!P0 SYNCS.PHASECHK.TRANS64 P0, [R0+URZ], R2 ;  /* 0x00000002000085a7 */ /* 0x000ea400080010ff */
[----:B--2---:R-:W-:Y:S05]  /*2de0*/  @P0 EXIT ;  /* 0x000000000000094d */ /* 0x004fea0003800000 */
[----:B------:R-:W-:Y:S05]  /*2df0*/  BRA `(.L_x_53) ;  /* 0xfffffffc00ec7947 */ /* 0x000fea000383ffff */
.L_x_23:
[----:B------:R-:W-:-:S04]  /*2e00*/  UISETP.NE.AND UP0, UPT, UR54, URZ, UPT ;  /* 0x000000ff3600728c */ /* 0x000fc8000bf05270 */
[----:B------:R-:W-:-:S09]  /*2e10*/  UISETP.NE.OR UP0, UPT, UR15, 0x1, UP0 ;  /* 0x000000010f00788c */ /* 0x000fd20008705670 */
[----:B------:R-:W-:Y:S05]  /*2e20*/  BRA.U UP0, `(.L_x_54) ;  /* 0x0000000500487547 */ /* 0x000fea000b800000 */
[----:B------:R-:W-:Y:S01]  /*2e30*/  ISETP.GE.U32.AND P2, PT, R0, 0x8, PT ;  /* 0x000000080000780c */ /* 0x000fe20003f46070 */
[----:B------:R-:W-:Y:S01]  /*2e40*/  IMAD.MOV.U32 R12, RZ, RZ, 0x1 ;  /* 0x00000001ff0c7424 */ /* 0x000fe200078e00ff */
[----:B------:R-:W-:Y:S02]  /*2e50*/  CS2R R10, SRZ ;  /* 0x00000000000a7805 */ /* 0x000fe4000001ff00 */
[----:B------:R-:W-:Y:S01]  /*2e60*/  CS2R R8, SRZ ;  /* 0x0000000000087805 */ /* 0x000fe2000001ff00 */
[----:B------:R-:W-:Y:S01]  /*2e70*/  UMOV UR4, 0x400 ;  /* 0x0000040000047882 */ /* 0x000fe20000000000 */
[----:B------:R-:W-:Y:S01]  /*2e80*/  UMOV UR6, URZ ;  /* 0x000000ff00067c82 */ /* 0x000fe20008000000 */
[----:B------:R-:W-:-:S12]  /*2e90*/  ULEA UR54, UR54, UR4, 0x18 ;  /* 0x0000000436367291 */ /* 0x000fd8000f8ec0ff */
.L_x_58:
[----:B------:R-:W-:Y:S02]  /*2ea0*/  LEA R2, R8, UR54, 0x3 ;  /* 0x0000003608027c11 */ /* 0x000fe4000f8e18ff */
[----:B------:R-:W-:-:S03]  /*2eb0*/  SHF.L.U32 R4, R9, 0x1f, RZ ;  /* 0x0000001f09047819 */ /* 0x000fc600000006ff */
[----:B------:R-:W-:Y:S01]  /*2ec0*/  VIADD R5, R2, 0x130 ;  /* 0x0000013002057836 */ /* 0x000fe20000000000 */
[----:B------:R-:W2:Y:S02]  /*2ed0*/  SYNCS.PHASECHK.TRANS64.TRYWAIT P0, [R2+URZ+0x120], R4 ;  /* 0x00012004020075a7 */ /* 0x000ea400080011ff */
[----:B--2---:R-:W-:Y:S05]  /*2ee0*/  @!P0 BRA `(.L_x_55) ;  /* 0x0000004c00708947 */ /* 0x004fea0003800000 */
.L_x_142:
[----:B------:R-:W-:Y:S01]  /*2ef0*/  ULEA UR5, UR6, UR54, 0x3 ;  /* 0x0000003606057291 */ /* 0x000fe2000f8e18ff */
[----:B--2---:R-:W-:Y:S01]  /*2f00*/  PRMT R2, RZ, 0x654, R5 ;  /* 0x00000654ff027816 */ /* 0x004fe20000000005 */
[----:B------:R-:W-:Y:S01]  /*2f10*/  @!P2 IMAD.MOV.U32 R4, RZ, RZ, 0x10 ;  /* 0x00000010ff04a424 */ /* 0x000fe200078e00ff */
[----:B------:R-:W-:Y:S01]  /*2f20*/  SHF.L.U32 R5, R12, 0x1f, RZ ;  /* 0x0000001f0c057819 */ /* 0x000fe200000006ff */
[----:B------:R-:W-:Y:S01]  /*2f30*/  UIADD3 UR4, UPT, UPT, UR5, 0xc0, URZ ;  /* 0x000000c005047890 */ /* 0x000fe2000fffe0ff */
[----:B------:R2:W-:Y:S05]  /*2f40*/  SYNCS.ARRIVE.TRANS64.RED.A1T0 RZ, [R2+URZ], RZ ;  /* 0x000000ff02ff79a7 */ /* 0x0005ea00081004ff */
[----:B------:R-:W-:Y:S01]  /*2f50*/  IMAD.U32 R6, RZ, RZ, UR4 ;  /* 0x00000004ff067e24 */ /* 0x000fe2000f8e00ff */
[----:B------:R-:W3:Y:S04]  /*2f60*/  SYNCS.PHASECHK.TRANS64.TRYWAIT P0, [UR5+0xd0], R5 ;  /* 0x0000d005ff0075a7 */ /* 0x000ee80008001105 */
[----:B------:R-:W-:Y:S01]  /*2f70*/  PRMT R6, R0, 0x654, R6 ;  /* 0x0000065400067816 */ /* 0x000fe20000000006 */
[----:B--23--:R-:W-:Y:S06]  /*2f80*/  @!P0 BRA `(.L_x_56) ;  /* 0x0000004c005c8947 */ /* 0x00cfec0003800000 */
.L_x_144:
[----:B------:R-:W-:Y:S01]  /*2f90*/  ULEA UR4, UR6, UR54, 0x4 ;  /* 0x0000003606047291 */ /* 0x000fe2000f8e20ff */
[----:B------:R-:W-:Y:S01]  /*2fa0*/  SEL R3, R6, R3, !P2 ;  /* 0x0000000306037207 */ /* 0x000fe20005000000 */
[----:B------:R-:W-:Y:S01]  /*2fb0*/  UIADD3 UR5, UPT, UPT, UR5, 0xc0, URZ ;  /* 0x000000c005057890 */ /* 0x000fe2000fffe0ff */
[----:B--2---:R-:W-:Y:S01]  /*2fc0*/  LEA R2, R11, UR54, 0x3 ;  /* 0x000000360b027c11 */ /* 0x004fe2000f8e18ff */
[----:B------:R-:W-:Y:S01]  /*2fd0*/  UIADD3 UR4, UPT, UPT, UR4, 0x150, URZ ;  /* 0x0000015004047890 */ /* 0x000fe2000fffe0ff */
[----:B------:R2:W-:Y:S01]  /*2fe0*/  @!P2 SYNCS.ARRIVE.TRANS64.RED RZ, [R3+URZ], R4 ;  /* 0x0000000403ffa9a7 */ /* 0x0005e200080004ff */
[----:B------:R-:W-:Y:S01]  /*2ff0*/  UIADD3 UR6, UPT, UPT, UR6, 0x1, URZ ;  /* 0x0000000106067890 */ /* 0x000fe2000fffe0ff */
[----:B------:R-:W-:-:S03]  /*3000*/  VIADD R8, R8, 0x1 ;  /* 0x0000000108087836 */ /* 0x000fc60000000000 */
[----:B------:R-:W-:Y:S02]  /*3010*/  UISETP.NE.AND UP0, UPT, UR6, 0x2, UPT ;  /* 0x000000020600788c */ /* 0x000fe4000bf05270 */
[----:B------:R-:W-:Y:S01]  /*3020*/  ISETP.NE.AND P0, PT, R8, 0x2, PT ;  /* 0x000000020800780c */ /* 0x000fe20003f05270 */
[----:B------:R-:W-:Y:S06]  /*3030*/  UGETNEXTWORKID.BROADCAST [UR4], [UR5] ;  /* 0x00000000040073ca */ /* 0x000fec0008000100 */
[----:B------:R-:W-:Y:S02]  /*3040*/  USEL UR4, URZ, 0x1, UP0 ;  /* 0x00000001ff047887 */ /* 0x000fe40008000000 */
[----:B------:R-:W-:-:S04]  /*3050*/  USEL UR6, UR6, URZ, UP0 ;  /* 0x000000ff06067287 */ /* 0x000fc80008000000 */
[----:B------:R-:W-:Y:S02]  /*3060*/  LOP3.LUT R12, R12, UR4, RZ, 0x3c, !PT ;  /* 0x000000040c0c7c12 */ /* 0x000fe4000f8e3cff */
[----:B--2---:R-:W-:-:S04]  /*3070*/  SHF.L.U32 R4, R10, 0x1f, RZ ;  /* 0x0000001f0a047819 */ /* 0x004fc800000006ff */
[----:B------:R-:W2:Y:S02]  /*3080*/  SYNCS.PHASECHK.TRANS64.TRYWAIT P1, [R2+URZ+0xc0], R4 ;  /* 0x0000c004020075a7 */ /* 0x000ea400080211ff */
[----:B--2---:R-:W-:Y:S05]  /*3090*/  @!P1 BRA `(.L_x_57) ;  /* 0x0000004c00309947 */ /* 0x004fea0003800000 */
.L_x_145:
[C---:B--2---:R-:W-:Y:S01]  /*30a0*/  LEA R4, R11.reuse, UR54, 0x4 ;  /* 0x000000360b047c11 */ /* 0x044fe2000f8e20ff */
[----:B------:R-:W-:Y:S01]  /*30b0*/  VIADD R2, R2, 0xd0 ;  /* 0x000000d002027836 */ /* 0x000fe20000000000 */
[----:B------:R-:W-:Y:S01]  /*30c0*/  SEL R8, R8, RZ, P0 ;  /* 0x000000ff08087207 */ /* 0x000fe20000000000 */
[----:B------:R-:W-:-:S03]  /*30d0*/  VIADD R11, R11, 0x1 ;  /* 0x000000010b0b7836 */ /* 0x000fc60000000000 */
[----:B------:R-:W2:Y:S01]  /*30e0*/  LDS.128 R4, [R4+0x150] ;  /* 0x0001500004047984 */ /* 0x000ea20000000c00 */
[----:B------:R-:W-:Y:S02]  /*30f0*/  PRMT R2, RZ, 0x654, R2 ;  /* 0x00000654ff027816 */ /* 0x000fe40000000002 */
[C---:B------:R-:W-:Y:S01]  /*3100*/  ISETP.NE.AND P1, PT, R11.reuse, 0x2, PT ;  /* 0x000000020b00780c */ /* 0x040fe20003f25270 */
[----:B------:R-:W-:Y:S01]  /*3110*/  @!PT LDS RZ, [RZ] ;  /* 0x00000000fffff984 */ /* 0x000fe20000000800 */
[----:B------:R-:W-:Y:S01]  /*3120*/  @!PT LDS RZ, [RZ] ;  /* 0x00000000fffff984 */ /* 0x000fe20000000800 */
[----:B------:R-:W-:Y:S01]  /*3130*/  @!PT LDS RZ, [RZ] ;  /* 0x00000000fffff984 */ /* 0x000fe20000000800 */
[----:B------:R-:W-:Y:S01]  /*3140*/  @!PT LDS RZ, [RZ] ;  /* 0x00000000fffff984 */ /* 0x000fe20000000800 */
[----:B------:R3:W-:Y:S06]  /*3150*/  MEMBAR.ALL.CTA ;  /* 0x0000000000007992 */ /* 0x0007ec0000008000 */
[----:B---3--:R-:W3:Y:S01]  /*3160*/  FENCE.VIEW.ASYNC.S ;  /* 0x00000000000073c6 */ /* 0x008ee20000000000 */
[----:B------:R-:W-:Y:S01]  /*3170*/  SEL R11, R11, RZ, P1 ;  /* 0x000000ff0b0b7207 */ /* 0x000fe20000800000 */
[----:B---3--:R3:W-:Y:S01]  /*3180*/  SYNCS.ARRIVE.TRANS64.RED.A1T0 RZ, [R2+URZ], RZ ;  /* 0x000000ff02ff79a7 */ /* 0x0087e200081004ff */
[----:B--2---:R-:W-:-:S02]  /*3190*/  LOP3.LUT P3, RZ, R6, 0x1, RZ, 0xc0, !PT ;  /* 0x0000000106ff7812 */ /* 0x004fc4000786c0ff */
[----:B------:R-:W-:-:S04]  /*31a0*/  SEL R4, RZ, 0x1, P1 ;  /* 0x00000001ff047807 */ /* 0x000fc80000800000 */
[----:B------:R-:W-:Y:S02]  /*31b0*/  LOP3.LUT R10, R10, R4, RZ, 0x3c, !PT ;  /* 0x000000040a0a7212 */ /* 0x000fe400078e3cff */
[----:B---3--:R-:W-:-:S04]  /*31c0*/  SEL R2, RZ, 0x1, P0 ;  /* 0x00000001ff027807 */ /* 0x008fc80000000000 */
[----:B------:R-:W-:Y:S01]  /*31d0*/  LOP3.LUT R9, R9, R2, RZ, 0x3c, !PT ;  /* 0x0000000209097212 */ /* 0x000fe200078e3cff */
[----:B------:R-:W-:Y:S06]  /*31e0*/  @P3 BRA `(.L_x_58) ;  /* 0xfffffffc002c3947 */ /* 0x000fec000383ffff */
[----:B------:R-:W-:Y:S01]  /*31f0*/  ULEA UR5, UR6, UR54, 0x3 ;  /* 0x0000003606057291 */ /* 0x000fe2000f8e18ff */
[----:B------:R-:W-:-:S08]  /*3200*/  SHF.L.U32 R2, R12, 0x1f, RZ ;  /* 0x0000001f0c027819 */ /* 0x000fd000000006ff */
[----:B------:R-:W2:Y:S02]  /*3210*/  SYNCS.PHASECHK.TRANS64 P0, [UR5+0xd0], R2 ;  /* 0x0000d002ff0075a7 */ /* 0x000ea40008001005 */
[----:B--2---:R-:W-:Y:S05]  /*3220*/  @P0 BRA `(.L_x_59) ;  /* 0x0000000000080947 */ /* 0x004fea0003800000 */
[----:B------:R-:W2:Y:S02]  /*3230*/  SYNCS.PHASECHK.TRANS64.TRYWAIT P0, [UR5+0xd0], R2 ;  /* 0x0000d002ff0075a7 */ /* 0x000ea40008001105 */
[----:B--2---:R-:W-:Y:S05]  /*3240*/  @!P0 BRA `(.L_x_60) ;  /* 0x0000004800d88947 */ /* 0x004fea0003800000 */
.L_x_59:
[----:B------:R-:W-:-:S04]  /*3250*/  UIADD3 UR4, UPT, UPT, UR6, 0x1, URZ ;  /* 0x0000000106047890 */ /* 0x000fc8000fffe0ff */
[----:B------:R-:W-:-:S04]  /*3260*/  UISETP.NE.AND UP0, UPT, UR4, 0x2, UPT ;  /* 0x000000020400788c */ /* 0x000fc8000bf05270 */
[----:B------:R-:W-:Y:S02]  /*3270*/  USEL UR7, URZ, 0x1, UP0 ;  /* 0x00000001ff077887 */ /* 0x000fe40008000000 */
[----:B------:R-:W-:-:S04]  /*3280*/  USEL UR4, UR4, URZ, UP0 ;  /* 0x000000ff04047287 */ /* 0x000fc80008000000 */
[----:B------:R-:W-:Y:S01]  /*3290*/  ULEA UR4, UR4, UR54, 0x3 ;  /* 0x0000003604047291 */ /* 0x000fe2000f8e18ff */
[----:B--2---:R-:W-:-:S04]  /*32a0*/  LOP3.LUT R2, R12, UR7, RZ, 0x3c, !PT ;  /* 0x000000070c027c12 */ /* 0x004fc8000f8e3cff */
[----:B------:R-:W-:-:S04]  /*32b0*/  SHF.L.U32 R0, R2, 0x1f, RZ ;  /* 0x0000001f02007819 */ /* 0x000fc800000006ff */
[----:B------:R-:W2:Y:S02]  /*32c0*/  SYNCS.PHASECHK.TRANS64 P0, [UR4+0xd0], R0 ;  /* 0x0000d000ff0075a7 */ /* 0x000ea40008001004 */
[----:B-12---:R-:W-:Y:S05]  /*32d0*/  @P0 EXIT ;  /* 0x000000000000094d */ /* 0x006fea0003800000 */
[----:B------:R-:W-:Y:S02]  /*32e0*/  SHF.L.U32 R2, R2, 0x1f, RZ ;  /* 0x0000001f02027819 */ /* 0x000fe400000006ff */
[----:B------:R-:W-:-:S07]  /*32f0*/  MOV R0, UR4 ;  /* 0x0000000400007c02 */ /* 0x000fce0008000f00 */
.L_x_61:
[----:B-1----:R1:W2:Y:S02]  /*3300*/  SYNCS.PHASECHK.TRANS64.TRYWAIT P0, [R0+URZ+0xd0], R2 ;  /* 0x0000d002000075a7 */ /* 0x0022a400080011ff */
[----:B--2---:R-:W-:Y:S05]  /*3310*/  @!P0 NANOSLEEP.SYNCS 0x989680 ;  /* 0x009896800000895d */ /* 0x004fea0003900000 */
[----:B------:R-:W2:Y:S02]  /*3320*/  @!P0 SYNCS.PHASECHK.TRANS64 P0, [R0+URZ+0xd0], R2 ;  /* 0x0000d002000085a7 */ /* 0x000ea400080010ff */
[----:B--2---:R-:W-:Y:S05]  /*3330*/  @P0 EXIT ;  /* 0x000000000000094d */ /* 0x004fea0003800000 */
[----:B------:R-:W-:Y:S05]  /*3340*/  BRA `(.L_x_61) ;  /* 0xfffffffc00ec7947 */ /* 0x000fea000383ffff */
.L_x_54:
[----:B------:R-:W-:Y:S05]  /*3350*/  BRA.U UP5, `(.L_x_62) ;  /* 0x0000001105d87547 */ /* 0x000fea000b800000 */
[----:B------:R-:W-:Y:S01]  /*3360*/  UMOV UR4, 0x40 ;  /* 0x0000004000047882 */ /* 0x000fe20000000000 */
[----:B------:R-:W-:Y:S01]  /*3370*/  NOP ;  /* 0x0000000000007918 */ /* 0x000fe20000000000 */
[----:B------:R-:W-:Y:S01]  /*3380*/  ULEA UR4, UR54, UR4, 0x18 ;  /* 0x0000000436047291 */ /* 0x000fe2000f8ec0ff */
[----:B------:R-:W-:Y:S02]  /*3390*/  UMOV UR5, 0x400 ;  /* 0x0000040000057882 */ /* 0x000fe40000000000 */
[----:B------:R-:W-:-:S06]  /*33a0*/  ULEA UR54, UR54, UR5, 0x18 ;  /* 0x0000000536367291 */ /* 0x000fcc000f8ec0ff */
[----:B------:R-:W2:Y:S02]  /*33b0*/  LDS.U8 R0, [UR4+0x1c] ;  /* 0x00001c04ff007984 */ /* 0x000ea40008000000 */
[----:B--2---:R-:W-:-:S13]  /*33c0*/  ISETP.NE.AND P0, PT, R0, RZ, PT ;  /* 0x000000ff0000720c */ /* 0x004fda0003f05270 */
[----:B------:R-:W-:Y:S05]  /*33d0*/  @P0 BRA `(.L_x_63) ;  /* 0x0000000400080947 */ /* 0x000fea0003800000 */
[----:B------:R-:W-:Y:S02]  /*33e0*/  UISETP.NE.U32.AND UP1, UPT, UR11, 0x1, UPT ;  /* 0x000000010b00788c */ /* 0x000fe4000bf25070 */
[----:B------:R-:W-:-:S07]  /*33f0*/  UIADD3 UR6, UPT, UPT, UR4, 0x8, URZ ;  /* 0x0000000804067890 */ /* 0x000fce000fffe0ff */
[----:B------:R-:W-:Y:S05]  /*3400*/  BRA.U !UP1, `(.L_x_64) ;  /* 0x00000001099c7547 */ /* 0x000fea000b800000 */
[----:B------:R-:W-:Y:S01]  /*3410*/  ELECT P0, URZ, PT ;  /* 0x0000000000ff782f */ /* 0x000fe20003800000 */
[----:B------:R-:W-:-:S12]  /*3420*/  BSSY B0, `(.L_x_64) ;  /* 0x0000025000007945 */ /* 0x000fd80003800000 */
[----:B------:R-:W-:Y:S05]  /*3430*/  @!P0 BRA `(.L_x_65) ;  /* 0x00000000008c8947 */ /* 0x000fea0003800000 */
[----:B------:R-:W-:-:S05]  /*3440*/  UMOV UR5, 0x10 ;  /* 0x0000001000057882 */ /* 0x000fca0000000000 */
[----:B------:R-:W-:Y:S04]  /*3450*/  DEPBAR.LE SB2, 0x36 ;  /* 0x0000ad800000791a */ /* 0x000fe80000000000 */
[----:B------:R-:W2:Y:S02]  /*3460*/  UTCATOMSWS.2CTA.FIND_AND_SET.ALIGN UP0, UR5, UR5 ;  /* 0x00000005000575e3 */ /* 0x000ea40008200800 */
[----:B--2---:R-:W-:Y:S01]  /*3470*/  MOV R10, UR5 ;  /* 0x00000005000a7c02 */ /* 0x004fe20008000f00 */
[----:B------:R-:W-:Y:S06]  /*3480*/  BRA.U UP0, `(.L_x_66) ;  /* 0x0000000100187547 */ /* 0x000fec000b800000 */
.L_x_67:
[----:B------:R-:W-:Y:S05]  /*3490*/  NANOSLEEP 0x64 ;  /* 0x000000640000795d */ /* 0x000fea0003800000 */
[----:B------:R-:W-:-:S05]  /*34a0*/  UMOV UR5, 0x10 ;  /* 0x0000001000057882 */ /* 0x000fca0000000000 */
[----:B------:R-:W-:Y:S04]  /*34b0*/  DEPBAR.LE SB2, 0x36 ;  /* 0x0000ad800000791a */ /* 0x000fe80000000000 */
[----:B------:R-:W2:Y:S02]  /*34c0*/  UTCATOMSWS.2CTA.FIND_AND_SET.ALIGN UP0, UR5, UR5 ;  /* 0x00000005000575e3 */ /* 0x000ea40008200800 */
[----:B--2---:R-:W-:Y:S01]  /*34d0*/  MOV R10, UR5 ;  /* 0x00000005000a7c02 */ /* 0x004fe20008000f00 */
[----:B------:R-:W-:Y:S05]  /*34e0*/  BRA.U !UP0, `(.L_x_67) ;  /* 0xfffffffd08e87547 */ /* 0x000fea000b83ffff */
.L_x_66:
[----:B------:R-:W2:Y:S01]  /*34f0*/  LDS R6, [UR4+0x10] ;  /* 0x00001004ff067984 */ /* 0x000ea20008000800 */
[----:B------:R-:W-:Y:S01]  /*3500*/  IMAD.U32 R0, RZ, RZ, UR54 ;  /* 0x00000036ff007e24 */ /* 0x000fe2000f8e00ff */
[----:B------:R-:W-:-:S03]  /*3510*/  MOV R4, UR10 ;  /* 0x0000000a00047c02 */ /* 0x000fc60008000f00 */
[----:B------:R-:W-:Y:S01]  /*3520*/  VIADD R0, R0, 0x170 ;  /* 0x0000017000007836 */ /* 0x000fe20000000000 */
[----:B--2---:R-:W-:-:S04]  /*3530*/  SHF.L.U32 R6, R6, 0x1f, RZ ;  /* 0x0000001f06067819 */ /* 0x004fc800000006ff */
[----:B------:R-:W2:Y:S02]  /*3540*/  SYNCS.PHASECHK.TRANS64.TRYWAIT P0, [UR4+0x8], R6 ;  /* 0x00000806ff0075a7 */ /* 0x000ea40008001104 */
[----:B--2---:R-:W-:Y:S05]  /*3550*/  @P0 BRA `(.L_x_68) ;  /* 0x0000000000080947 */ /* 0x004fea0003800000 */
[----:B------:R-:W2:Y:S02]  /*3560*/  SYNCS.PHASECHK.TRANS64.TRYWAIT P0, [UR4+0x8], R6 ;  /* 0x00000806ff0075a7 */ /* 0x000ea40008001104 */
[----:B--2---:R-:W-:Y:S05]  /*3570*/  @!P0 BRA `(.L_x_69) ;  /* 0x0000004800248947 */ /* 0x004fea0003800000 */
.L_x_68:
[----:B------:R-:W-:Y:S01]  /*3580*/  PRMT R4, R4, 0x654, R0 ;  /* 0x0000065404047816 */ /* 0x000fe20000000000 */
[----:B------:R-:W-:Y:S01]  /*3590*/  HFMA2 R0, -RZ, RZ, 0, 5.9604644775390625e-08 ;  /* 0x00000001ff007431 */ /* 0x000fe200000001ff */
[----:B------:R-:W-:Y:S01]  /*35a0*/  UPRMT UR5, UR10, 0x654, UR6 ;  /* 0x000006540a057896 */ /* 0x000fe20008000006 */
[----:B------:R-:W-:Y:S02]  /*35b0*/  IMAD.MOV.U32 R8, RZ, RZ, 0xffff ;  /* 0x0000ffffff087424 */ /* 0x000fe400078e00ff */
[----:B--2---:R-:W-:Y:S02]  /*35c0*/  IMAD.MOV.U32 R6, RZ, RZ, 0x4 ;  /* 0x00000004ff067424 */ /* 0x004fe400078e00ff */
[----:B------:R-:W-:Y:S01]  /*35d0*/  IMAD.SHL.U32 R9, R10, 0x20, RZ ;  /* 0x000000200a097824 */ /* 0x000fe200078e00ff */
[----:B------:R-:W-:Y:S02]  /*35e0*/  MOV R5, UR5 ;  /* 0x0000000500057c02 */ /* 0x000fe40008000f00 */
[-C--:B------:R-:W-:Y:S01]  /*35f0*/  SHF.L.U32 R8, R8, R10.reuse, RZ ;  /* 0x0000000a08087219 */ /* 0x080fe200000006ff */
[----:B------:R2:W-:Y:S01]  /*3600*/  SYNCS.ARRIVE.TRANS64.RED RZ, [UR5], R6 ;  /* 0x00000006ffff79a7 */ /* 0x0005e20008000405 */
[----:B------:R-:W-:Y:S01]  /*3610*/  SHF.L.U32 R7, R0, R10, RZ ;  /* 0x0000000a00077219 */ /* 0x000fe200000006ff */
[----:B------:R2:W-:Y:S04]  /*3620*/  STS [UR54+0x170], R9 ;  /* 0x00017009ff007988 */ /* 0x0005e80008000836 */
[----:B------:R2:W-:Y:S04]  /*3630*/  STAS [R4.64], R10 ;  /* 0x0000000a04007dbd */ /* 0x0005e8000c0008ff */
[----:B------:R2:W-:Y:S04]  /*3640*/  ATOMS.OR RZ, [UR4+0x14], R8 ;  /* 0x00001408ffff798c */ /* 0x0005e8000b000004 */
[----:B------:R2:W-:Y:S04]  /*3650*/  ATOMS.OR RZ, [UR4+0x18], R7 ;  /* 0x00001807ffff798c */ /* 0x0005e8000b000004 */
[----:B------:R2:W-:Y:S02]  /*3660*/  ATOMS.XOR RZ, [UR4+0x10], R0 ;  /* 0x00001000ffff798c */ /* 0x0005e4000b800004 */
.L_x_65:
[----:B-1----:R-:W-:Y:S05]  /*3670*/  BSYNC B0 ;  /* 0x0000000000007941 */ /* 0x002fea0003800000 */
.L_x_64:
[----:B------:R-:W-:Y:S05]  /*3680*/  BRA.U UP1, `(.L_x_70) ;  /* 0x00000001016c7547 */ /* 0x000fea000b800000 */
[----:B------:R-:W-:-:S03]  /*3690*/  UMOV UR5, 0xffffffff ;  /* 0xffffffff00057882 */ /* 0x000fc60000000000 */
[----:B------:R-:W-:Y:S05]  /*36a0*/  BRA.DIV UR5, `(.L_x_71) ;  /* 0x0000004605f07947 */ /* 0x000fea000b800000 */
[----:B------:R-:W-:-:S13]  /*36b0*/  ELECT P0, URZ, PT ;  /* 0x0000000000ff782f */ /* 0x000fda0003800000 */
.L_x_149:
[----:B------:R-:W-:Y:S05]  /*36c0*/  @!P0 BRA `(.L_x_70) ;  /* 0x00000000005c8947 */ /* 0x000fea0003800000 */
[----:B--2---:R-:W2:Y:S02]  /*36d0*/  LDS R4, [UR4+0x10] ;  /* 0x00001004ff047984 */ /* 0x004ea40008000800 */
[----:B--2---:R-:W-:-:S04]  /*36e0*/  SHF.L.U32 R4, R4, 0x1f, RZ ;  /* 0x0000001f04047819 */ /* 0x004fc800000006ff */
[----:B------:R-:W2:Y:S02]  /*36f0*/  SYNCS.PHASECHK.TRANS64.TRYWAIT P0, [UR4+0x8], R4 ;  /* 0x00000804ff0075a7 */ /* 0x000ea40008001104 */
[----:B--2---:R-:W-:Y:S05]  /*3700*/  @P0 BRA `(.L_x_72) ;  /* 0x0000000000080947 */ /* 0x004fea0003800000 */
[----:B------:R-:W2:Y:S02]  /*3710*/  SYNCS.PHASECHK.TRANS64.TRYWAIT P0, [UR4+0x8], R4 ;  /* 0x00000804ff0075a7 */ /* 0x000ea40008001104 */
[----:B--2---:R-:W-:Y:S05]  /*3720*/  @!P0 BRA `(.L_x_73) ;  /* 0x0000004400f48947 */ /* 0x004fea0003800000 */
.L_x_72:
[----:B------:R-:W3:Y:S01]  /*3730*/  LDS R6, [UR54+0x170] ;  /* 0x00017036ff067984 */ /* 0x000ee20008000800 */
[----:B--2---:R-:W-:Y:S02]  /*3740*/  HFMA2 R0, -RZ, RZ, 0, 5.9604644775390625e-08 ;  /* 0x00000001ff007431 */ /* 0x004fe400000001ff */
[----:B------:R-:W-:Y:S01]  /*3750*/  IMAD.MOV.U32 R4, RZ, RZ, 0xffff ;  /* 0x0000ffffff047424 */ /* 0x000fe200078e00ff */
[----:B------:R-:W-:Y:S01]  /*3760*/  UPRMT UR5, UR10, 0x654, UR6 ;  /* 0x000006540a057896 */ /* 0x000fe20008000006 */
[----:B---3--:R-:W-:-:S03]  /*3770*/  IMAD.SHL.U32 R5, R6, 0x20, RZ ;  /* 0x0000002006057824 */ /* 0x008fc600078e00ff */
[-C--:B------:R-:W-:Y:S02]  /*3780*/  SHF.L.U32 R4, R4, R6.reuse, RZ ;  /* 0x0000000604047219 */ /* 0x080fe400000006ff */
[----:B------:R-:W-:Y:S01]  /*3790*/  SHF.L.U32 R6, R0, R6, RZ ;  /* 0x0000000600067219 */ /* 0x000fe200000006ff */
[----:B------:R3:W-:Y:S04]  /*37a0*/  STS [UR54+0x170], R5 ;  /* 0x00017005ff007988 */ /* 0x0007e80008000836 */
[----:B------:R3:W-:Y:S04]  /*37b0*/  ATOMS.OR RZ, [UR4+0x14], R4 ;  /* 0x00001404ffff798c */ /* 0x0007e8000b000004 */
[----:B------:R3:W-:Y:S01]  /*37c0*/  ATOMS.OR RZ, [UR4+0x18], R6 ;  /* 0x00001806ffff798c */ /* 0x0007e2000b000004 */
[----:B------:R-:W-:Y:S03]  /*37d0*/  SYNCS.ARRIVE.TRANS64.RED.A1T0 RZ, [UR5], RZ ;  /* 0x000000ffffff79a7 */ /* 0x000fe60008100405 */
[----:B------:R3:W-:Y:S01]  /*37e0*/  ATOMS.XOR RZ, [UR4+0x10], R0 ;  /* 0x00001000ffff798c */ /* 0x0007e2000b800004 */
[----:B------:R-:W-:Y:S05]  /*37f0*/  BRA `(.L_x_70) ;  /* 0x0000000000107947 */ /* 0x000fea0003800000 */
.L_x_63:
[----:B------:R-:W-:Y:S02]  /*3800*/  MOV R0, 0xffffffff ;  /* 0xffffffff00007802 */ /* 0x000fe40000000f00 */
[----:B------:R-:W-:-:S03]  /*3810*/  MOV R4, 0x3840 ;  /* 0x0000384000047802 */ /* 0x000fc60000000f00 */
[----:B------:R2:W-:Y:S04]  /*3820*/  STS [UR54+0x170], R0 ;  /* 0x00017000ff007988 */ /* 0x0005e80008000836 */
[----:B-12--5:R-:W-:Y:S05]  /*3830*/  CALL.REL.NOINC `($__internal_1_$__cuda_sm10x_tcgen05_guardrail_trap_phase_invalid_during_alloc) ;  /* 0x0000004800fc7944 */ /* 0x026fea0003c00000 */
.L_x_70:
[----:B------:R-:W-:Y:S05]  /*3840*/  WARPSYNC.ALL ;  /* 0x0000000000007948 */ /* 0x000fea0003800000 */
[----:B------:R-:W4:Y:S01]  /*3850*/  S2UR UR5, SR_CgaCtaId ;  /* 0x00000000000579c3 */ /* 0x000f220000008800 */
[----:B------:R-:W-:Y:S01]  /*3860*/  UMOV UR4, 0x400 ;  /* 0x0000040000047882 */ /* 0x000fe20000000000 */
[----:B------:R-:W-:-:S06]  /*3870*/  NOP ;  /* 0x0000000000007918 */ /* 0x000fcc0000000000 */
[----:B------:R-:W-:Y:S06]  /*3880*/  BAR.ARV 0x6, 0xa0 ;  /* 0x0182800000007b1d */ /* 0x000fec0000002000 */
[----:B------:R-:W1:Y:S01]  /*3890*/  LDCU UR6, c[0x0][0x38c] ;  /* 0x00007180ff0677ac */ /* 0x000e620008000800 */
[----:B------:R-:W-:Y:S01]  /*38a0*/  LOP3.LUT R3, R3, 0xffff, RZ, 0xc0, !PT ;  /* 0x0000ffff03037812 */ /* 0x000fe200078ec0ff */
[----:B--2---:R-:W-:Y:S01]  /*38b0*/  IMAD.MOV.U32 R9, RZ, RZ, 0x1 ;  /* 0x00000001ff097424 */ /* 0x004fe200078e00ff */
[----:B------:R-:W-:Y:S01]  /*38c0*/  LOP3.LUT R2, R2, 0xffff, RZ, 0xc0, !PT ;  /* 0x0000ffff02027812 */ /* 0x000fe200078ec0ff */
[----:B------:R-:W-:Y:S01]  /*38d0*/  IMAD.MOV.U32 R8, RZ, RZ, RZ ;  /* 0x000000ffff087224 */ /* 0x000fe200078e00ff */
[----:B------:R-:W-:Y:S01]  /*38e0*/  R2UR UR12, R3 ;  /* 0x00000000030c72ca */ /* 0x000fe200000e0000 */
[----:B------:R-:W-:Y:S01]  /*38f0*/  UMOV UR19, URZ ;  /* 0x000000ff00137c82 */ /* 0x000fe20008000000 */
[----:B------:R-:W-:-:S02]  /*3900*/  R2UR UR9, R2 ;  /* 0x00000000020972ca */ /* 0x000fc400000e0000 */
[----:B------:R-:W-:Y:S01]  /*3910*/  CS2R R2, SRZ ;  /* 0x0000000000027805 */ /* 0x000fe2000001ff00 */
[----:B------:R-:W-:Y:S01]  /*3920*/  UMOV UR18, URZ ;  /* 0x000000ff00127c82 */ /* 0x000fe20008000000 */
[----:B----4-:R-:W-:Y:S01]  /*3930*/  ULEA UR5, UR5, UR4, 0x18 ;  /* 0x0000000405057291 */ /* 0x010fe2000f8ec0ff */
[----:B------:R-:W-:Y:S01]  /*3940*/  UMOV UR17, URZ ;  /* 0x000000ff00117c82 */ /* 0x000fe20008000000 */
[----:B------:R-:W-:Y:S02]  /*3950*/  UISETP.NE.AND UP3, UPT, UR11, URZ, UPT ;  /* 0x000000ff0b00728c */ /* 0x000fe4000bf65270 */
[----:B------:R-:W-:Y:S02]  /*3960*/  UIADD3 UR13, UPT, UPT, UR5, 0x4400, URZ ;  /* 0x00004400050d7890 */ /* 0x000fe4000fffe0ff */
[----:B------:R-:W-:-:S03]  /*3970*/  UIADD3 UR14, UPT, UPT, UR5, 0x2c400, URZ ;  /* 0x0002c400050e7890 */ /* 0x000fc6000fffe0ff */
[----:B---3--:R-:W2:Y:S01]  /*3980*/  LDS R0, [UR5+0x170] ;  /* 0x00017005ff007984 */ /* 0x008ea20008000800 */
[----:B-1----:R-:W-:Y:S02]  /*3990*/  UIADD3 UR6, UPT, UPT, UR6, 0x7f, URZ ;  /* 0x0000007f06067890 */ /* 0x002fe4000fffe0ff */
[----:B------:R-:W-:Y:S02]  /*39a0*/  USHF.R.U32.HI UR13, URZ, 0x4, UR13 ;  /* 0x00000004ff0d7899 */ /* 0x000fe4000801160d */
[----:B------:R-:W-:Y:S02]  /*39b0*/  USHF.R.S32.HI UR4, URZ, 0x1f, UR6 ;  /* 0x0000001fff047899 */ /* 0x000fe40008011406 */
[----:B------:R-:W-:Y:S02]  /*39c0*/  USHF.R.U32.HI UR14, URZ, 0x4, UR14 ;  /* 0x00000004ff0e7899 */ /* 0x000fe4000801160e */
[----:B------:R-:W-:Y:S02]  /*39d0*/  ULEA.HI UR4, UR4, UR6, URZ, 0x7 ;  /* 0x0000000604047291 */ /* 0x000fe4000f8f38ff */
[----:B------:R-:W-:-:S02]  /*39e0*/  ULOP3.LUT UR13, UR13, 0x3fff, URZ, 0xc0, !UPT ;  /* 0x00003fff0d0d7892 */ /* 0x000fc4000f8ec0ff */
[----:B------:R-:W-:Y:S02]  /*39f0*/  USHF.R.S32.HI UR4, URZ, 0x7, UR4 ;  /* 0x00000007ff047899 */ /* 0x000fe40008011404 */
[----:B------:R-:W-:Y:S02]  /*3a00*/  ULOP3.LUT UR14, UR14, 0x3fff, URZ, 0xc0, !UPT ;  /* 0x00003fff0e0e7892 */ /* 0x000fe4000f8ec0ff */
[----:B------:R-:W-:Y:S01]  /*3a10*/  UISETP.LT.AND UP0, UPT, UR4, 0x1, UPT ;  /* 0x000000010400788c */ /* 0x000fe2000bf01270 */
[----:B------:R-:W-:Y:S01]  /*3a20*/  UMOV UR28, 0x0 ;  /* 0x00000000001c7882 */ /* 0x000fe20000000000 */
[----:B------:R-:W-:Y:S01]  /*3a30*/  UMOV UR29, 0x10100010 ;  /* 0x10100010001d7882 */ /* 0x000fe20000000000 */
[----:B------:R-:W-:Y:S02]  /*3a40*/  ULOP3.LUT UR13, UR13, 0x10000, URZ, 0xfc, !UPT ;  /* 0x000100000d0d7892 */ /* 0x000fe4000f8efcff */
[----:B------:R-:W-:Y:S02]  /*3a50*/  ULOP3.LUT UR14, UR14, 0x10000, URZ, 0xfc, !UPT ;  /* 0x000100000e0e7892 */ /* 0x000fe4000f8efcff */
[----:B------:R-:W-:Y:S01]  /*3a60*/  USEL UR20, UR4, 0x1, !UP0 ;  /* 0x0000000104147887 */ /* 0x000fe2000c000000 */
[----:B------:R-:W-:Y:S01]  /*3a70*/  UMOV UR26, 0x0 ;  /* 0x00000000001a7882 */ /* 0x000fe20000000000 */
[----:B------:R-:W-:Y:S01]  /*3a80*/  UMOV UR27, 0x10100010 ;  /* 0x10100010001b7882 */ /* 0x000fe20000000000 */
[----:B------:R-:W-:Y:S01]  /*3a90*/  UMOV UR24, 0x0 ;  /* 0x0000000000187882 */ /* 0x000fe20000000000 */
[----:B------:R-:W-:Y:S01]  /*3aa0*/  UMOV UR25, 0x10100010 ;  /* 0x1010001000197882 */ /* 0x000fe20000000000 */
[----:B------:R-:W-:Y:S01]  /*3ab0*/  UMOV UR22, 0x0 ;  /* 0x0000000000167882 */ /* 0x000fe20000000000 */
[----:B------:R-:W-:Y:S01]  /*3ac0*/  UMOV UR23, 0x10100010 ;  /* 0x1010001000177882 */ /* 0x000fe20000000000 */
[----:B--2---:R-:W-:-:S15]  /*3ad0*/  R2UR UR21, R0 ;  /* 0x00000000001572ca */ /* 0x004fde00000e0000 */
.L_x_81:
[C---:B------:R-:W-:Y:S02]  /*3ae0*/  LEA R0, R8.reuse, UR5, 0x3 ;  /* 0x0000000508007c11 */ /* 0x040fe4000f8e18ff */
[----:B------:R-:W-:Y:S02]  /*3af0*/  SHF.L.U32 R4, R3, 0x1f, RZ ;  /* 0x0000001f03047819 */ /* 0x000fe400000006ff */
[----:B------:R-:W-:Y:S02]  /*3b00*/  LEA R5, R8, UR5, 0x4 ;  /* 0x0000000508057c11 */ /* 0x000fe4000f8e20ff */
[----:B------:R-:W1:Y:S02]  /*3b10*/  SYNCS.PHASECHK.TRANS64.TRYWAIT P0, [R0+URZ+0xc0], R4 ;  /* 0x0000c004000075a7 */ /* 0x000e6400080011ff */
[----:B-1-34-:R-:W-:Y:S05]  /*3b20*/  @!P0 BRA `(.L_x_74) ;  /* 0x00000044000c8947 */ /* 0x01afea0003800000 */
.L_x_150:
[----:B-1----:R-:W1:Y:S01]  /*3b30*/  LDS.128 R4, [R5+0x150] ;  /* 0x0001500005047984 */ /* 0x002e620000000c00 */
[----:B------:R-:W-:Y:S02]  /*3b40*/  VIADD R0, R0, 0xd0 ;  /* 0x000000d000007836 */ /* 0x000fe40000000000 */
[----:B------:R-:W-:Y:S01]  /*3b50*/  VIADD R8, R8, 0x1 ;  /* 0x0000000108087836 */ /* 0x000fe20000000000 */
[----:B------:R-:W-:Y:S01]  /*3b60*/  @!PT LDS RZ, [RZ] ;  /* 0x00000000fffff984 */ /* 0x000fe20000000800 */
[----:B------:R-:W-:Y:S01]  /*3b70*/  @!PT LDS RZ, [RZ] ;  /* 0x00000000fffff984 */ /* 0x000fe20000000800 */
[----:B------:R-:W-:Y:S01]  /*3b80*/  @!PT LDS RZ, [RZ] ;  /* 0x00000000fffff984 */ /* 0x000fe20000000800 */
[----:B------:R-:W-:Y:S01]  /*3b90*/  @!PT LDS RZ, [RZ] ;  /* 0x00000000fffff984 */ /* 0x000fe20000000800 */
[----:B------:R2:W-:Y:S06]  /*3ba0*/  MEMBAR.ALL.CTA ;  /* 0x0000000000007992 */ /* 0x0005ec0000008000 */
[----:B--2---:R-:W2:Y:S01]  /*3bb0*/  FENCE.VIEW.ASYNC.S ;  /* 0x00000000000073c6 */ /* 0x004ea20000000000 */
[----:B------:R-:W-:-:S04]  /*3bc0*/  PRMT R0, RZ, 0x654, R0 ;  /* 0x00000654ff007816 */ /* 0x000fc80000000000 */
[----:B--2---:R2:W-:Y:S01]  /*3bd0*/  SYNCS.ARRIVE.TRANS64.RED.A1T0 RZ, [R0+URZ], RZ ;  /* 0x000000ff00ff79a7 */ /* 0x0045e200081004ff */
[----:B-1----:R-:W-:Y:S01]  /*3be0*/  LOP3.LUT P1, RZ, R6, 0x1, RZ, 0xc0, !PT ;  /* 0x0000000106ff7812 */ /* 0x002fe2000782c0ff */
[----:B--2---:R-:W-:-:S12]  /*3bf0*/  BRA.U UP3, `(.L_x_75) ;  /* 0x0000000503087547 */ /* 0x004fd8000b800000 */
[----:B------:R-:W1:Y:S01]  /*3c00*/  LDCU UR6, c[0x0][0x38c] ;  /* 0x00007180ff0677ac */ /* 0x000e620008000800 */
[----:B------:R-:W-:Y:S02]  /*3c10*/  PLOP3.LUT P2, PT, PT, PT, PT, 0x80, 0x8 ;  /* 0x000000000008781c */ /* 0x000fe40003f4f070 */
[----:B------:R-:W-:Y:S01]  /*3c20*/  SHF.L.U32 R4, R9, 0x1f, RZ ;  /* 0x0000001f09047819 */ /* 0x000fe200000006ff */
[----:B------:R-:W-:Y:S02]  /*3c30*/  ULEA UR7, UR19, UR5, 0x3 ;  /* 0x0000000513077291 */ /* 0x000fe4000f8e18ff */
[----:B------:R-:W-:Y:S02]  /*3c40*/  ULEA UR8, UR19, UR21, 0x6 ;  /* 0x0000001513087291 */ /* 0x000fe4000f8e30ff */
[----:B-1----:R-:W-:-:S06]  /*3c50*/  UISETP.GE.AND UP0, UPT, UR6, 0x1, UPT ;  /* 0x000000010600788c */ /* 0x002fcc000bf06270 */
[----:B------:R-:W-:-:S05]  /*3c60*/  PLOP3.LUT P0, PT, PT, PT, UP0, 0x80, 0x8 ;  /* 0x000000000008781c */ /* 0x000fca0003f0f008 */
[----:B------:R-:W-:-:S08]  /*3c70*/  @UP0 ULEA UR6, UR18, UR5, 0x3 ;  /* 0x0000000512060291 */ /* 0x000fd0000f8e18ff */
[----:B------:R-:W-:-:S04]  /*3c80*/  @P0 SHF.L.U32 R0, R2, 0x1f, RZ ;  /* 0x0000001f02000819 */ /* 0x000fc800000006ff */
[----:B------:R1:W2:Y:S01]  /*3c90*/  @P0 SYNCS.PHASECHK.TRANS64.TRYWAIT P2, [UR6], R0 ;  /* 0x00000000ff0005a7 */ /* 0x0002a20008041106 */
[----:B------:R-:W3:Y:S02]  /*3ca0*/  SYNCS.PHASECHK.TRANS64.TRYWAIT P0, [UR7+0x100], R4 ;  /* 0x00010004ff0075a7 */ /* 0x000ee40008001107 */
[----:B-123--:R-:W-:Y:S05]  /*3cb0*/  @!P0 BRA `(.L_x_76) ;  /* 0x0000004000bc8947 */ /* 0x00efea0003800000 */
.L_x_152:
[----:B------:R-:W-:Y:S01]  /*3cc0*/  UMOV UR16, UR17 ;  /* 0x0000001100107c82 */ /* 0x000fe20008000000 */
[----:B------:R-:W-:Y:S05]  /*3cd0*/  BRA.U !UP0, `(.L_x_77) ;  /* 0x0000000108c07547 */ /* 0x000fea000b800000 */
[----:B------:R-:W-:Y:S02]  /*3ce0*/  UIADD3 UR16, UPT, UPT, UR20, UR17, URZ ;  /* 0x0000001114107290 */ /* 0x000fe4000fffe0ff */
[----:B------:R-:W-:Y:S01]  /*3cf0*/  UPLOP3.LUT UP2, UPT, UPT, UPT, UPT, 0x40, 0x4 ;  /* 0x000000000004789c */ /* 0x000fe20003f4e870 */
[----:B------:R-:W-:Y:S01]  /*3d00*/  UMOV UR15, UR4 ;  /* 0x00000004000f7c82 */ /* 0x000fe20008000000 */
[----:B------:R-:W-:-:S09]  /*3d10*/  UMOV UR46, UR18 ;  /* 0x00000012002e7c82 */ /* 0x000fd20008000000 */
.L_x_80:
[----:B--2---:R-:W-:Y:S01]  /*3d20*/  ULEA UR6, UR46, UR5, 0x3 ;  /* 0x000000052e067291 */ /* 0x004fe2000f8e18ff */
[----:B---3--:R-:W-:Y:S11]  /*3d30*/  @P2 BRA `(.L_x_78) ;  /* 0x00000000000c2947 */ /* 0x008ff60003800000 */
[----:B-1----:R-:W-:Y:S04]  /*3d40*/  SHF.L.U32 R4, R2, 0x1f, RZ ;  /* 0x0000001f02047819 */ /* 0x002fe800000006ff */
[----:B------:R-:W1:Y:S02]  /*3d50*/  SYNCS.PHASECHK.TRANS64.TRYWAIT P0, [UR6], R4 ;  /* 0x00000004ff0075a7 */ /* 0x000e640008001106 */
[----:B-1----:R-:W-:Y:S05]  /*3d60*/  @!P0 BRA `(.L_x_79) ;  /* 0x0000004000a88947 */ /* 0x002fea0003800000 */
.L_x_78:
[----:B------:R-:W-:Y:S01]  /*3d70*/  UISETP.NE.AND UP0, UPT, UR15, 0x1, UPT ;  /* 0x000000010f00788c */ /* 0x000fe2000bf05270 */
[----:B------:R-:W-:Y:S01]  /*3d80*/  PLOP3.LUT P2, PT, PT, PT, PT, 0x80, 0x8 ;  /* 0x000000000008781c */ /* 0x000fe20003f4f070 */
[----:B------:R-:W-:Y:S02]  /*3d90*/  UIADD3 UR18, UPT, UPT, UR46, 0x1, URZ ;  /* 0x000000012e127890 */ /* 0x000fe4000fffe0ff */
[----:B------:R-:W-:Y:S02]  /*3da0*/  ULEA UR32, UR46, UR14, 0x8 ;  /* 0x0000000e2e207291 */ /* 0x000fe4000f8e40ff */
[----:B------:R-:W-:Y:S01]  /*3db0*/  UISETP.NE.AND UP1, UPT, UR18, 0xa, UPT ;  /* 0x0000000a1200788c */ /* 0x000fe2000bf25270 */
[----:B------:R-:W-:Y:S01]  /*3dc0*/  PLOP3.LUT P0, PT, PT, PT, UP0, 0x80, 0x8 ;  /* 0x000000000008781c */ /* 0x000fe20003f0f008 */
[----:B------:R-:W-:Y:S02]  /*3dd0*/  UIADD3 UR44, UPT, UPT, UR32, 0x2, URZ ;  /* 0x00000002202c7890 */ /* 0x000fe4000fffe0ff */
[----:B------:R-:W-:Y:S02]  /*3de0*/  USEL UR31, URZ, 0x1, UP1 ;  /* 0x00000001ff1f7887 */ /* 0x000fe40008800000 */
[----:B------:R-:W-:Y:S02]  /*3df0*/  USEL UR18, UR18, URZ, UP1 ;  /* 0x000000ff12127287 */ /* 0x000fe40008800000 */
[----:B------:R-:W-:Y:S02]  /*3e00*/  UIADD3 UR40, UPT, UPT, UR32, 0x4, URZ ;  /* 0x0000000420287890 */ /* 0x000fe4000fffe0ff */
[----:B------:R-:W-:Y:S01]  /*3e10*/  @UP0 ULEA UR30, UR18, UR5, 0x3 ;  /* 0x00000005121e0291 */ /* 0x000fe2000f8e18ff */
[----:B------:R-:W-:Y:S01]  /*3e20*/  LOP3.LUT R2, R2, UR31, RZ, 0x3c, !PT ;  /* 0x0000001f02027c12 */ /* 0x000fe2000f8e3cff */
[----:B------:R-:W-:Y:S02]  /*3e30*/  UIADD3 UR36, UPT, UPT, UR32, 0x6, URZ ;  /* 0x0000000620247890 */ /* 0x000fe4000fffe0ff */
[----:B------:R-:W-:Y:S01]  /*3e40*/  UIADD3 UR6, UPT, UPT, UR6, 0x50, URZ ;  /* 0x0000005006067890 */ /* 0x000fe2000fffe0ff */
[----:B-1----:R-:W-:Y:S01]  /*3e50*/  @P0 SHF.L.U32 R0, R2, 0x1f, RZ ;  /* 0x0000001f02000819 */ /* 0x002fe200000006ff */
[----:B------:R-:W-:Y:S02]  /*3e60*/  UIADD3 UR17, UPT, UPT, UR17, 0x1, URZ ;  /* 0x0000000111117890 */ /* 0x000fe4000fffe0ff */
[----:B------:R-:W-:Y:S01]  /*3e70*/  UIADD3 UR15, UPT, UPT, UR15, -0x1, URZ ;  /* 0xffffffff0f0f7890 */ /* 0x000fe2000fffe0ff */
[----:B------:R2:W3:Y:S01]  /*3e80*/  @P0 SYNCS.PHASECHK.TRANS64.TRYWAIT P2, [UR30], R0 ;  /* 0x00000000ff0005a7 */ /* 0x0004e2000804111e */
[----:B------:R-:W-:Y:S02]  /*3e90*/  ULEA UR30, UR46, UR13, 0xa ;  /* 0x0000000d2e1e7291 */ /* 0x000fe4000f8e50ff */
[----:B------:R-:W-:Y:S02]  /*3ea0*/  UISETP.NE.AND UP0, UPT, UR17, UR16, UPT ;  /* 0x000000101100728c */ /* 0x000fe4000bf05270 */
[----:B------:R-:W-:Y:S02]  /*3eb0*/  UIADD3 UR42, UPT, UPT, UR30, 0x2, URZ ;  /* 0x000000021e2a7890 */ /* 0x000fe4000fffe0ff */
[----:B------:R-:W-:Y:S02]  /*3ec0*/  UIADD3 UR38, UPT, UPT, UR30, 0x4, URZ ;  /* 0x000000041e267890 */ /* 0x000fe4000fffe0ff */
[----:B------:R-:W-:Y:S01]  /*3ed0*/  UIADD3 UR34, UPT, UPT, UR30, 0x6, URZ ;  /* 0x000000061e227890 */ /* 0x000fe2000fffe0ff */
[----:B------:R-:W-:Y:S01]  /*3ee0*/  UMOV UR33, 0x40004040 ;  /* 0x4000404000217882 */ /* 0x000fe20000000000 */
[----:B------:R-:W-:Y:S01]  /*3ef0*/  UMOV UR31, 0x40004040 ;  /* 0x40004040001f7882 */ /* 0x000fe20000000000 */
[----:B------:R-:W-:Y:S01]  /*3f00*/  UMOV UR45, 0x40004040 ;  /* 0x40004040002d7882 */ /* 0x000fe20000000000 */
[----:B------:R2:W-:Y:S01]  /*3f10*/  UTCQMMA.2CTA gdesc[UR30], gdesc[UR32], tmem[UR8], tmem[UR28], idesc[UR29], UP2 ;  /* 0x00ff1c201e0075ea */ /* 0x0005e20009200308 */
[----:B------:R-:W-:Y:S01]  /*3f20*/  UPLOP3.LUT UP2, UPT, UPT, UPT, UPT, 0x80, 0x8 ;  /* 0x000000000008789c */ /* 0x000fe20003f4f070 */
[----:B------:R-:W-:Y:S01]  /*3f30*/  UMOV UR43, 0x40004040 ;  /* 0x40004040002b7882 */ /* 0x000fe20000000000 */
[----:B------:R-:W-:Y:S01]  /*3f40*/  UMOV UR41, 0x40004040 ;  /* 0x4000404000297882 */ /* 0x000fe20000000000 */
[----:B------:R2:W-:Y:S01]  /*3f50*/  UTCQMMA.2CTA gdesc[UR42], gdesc[UR44], tmem[UR8], tmem[UR26], idesc[UR27], UPT ;  /* 0x00ff1a2c2a0075ea */ /* 0x0005e2000ba00308 */
[----:B------:R-:W-:Y:S01]  /*3f60*/  UMOV UR39, 0x40004040 ;  /* 0x4000404000277882 */ /* 0x000fe20000000000 */
[----:B------:R-:W-:Y:S01]  /*3f70*/  UMOV UR37, 0x40004040 ;  /* 0x4000404000257882 */ /* 0x000fe20000000000 */
[----:B------:R-:W-:Y:S01]  /*3f80*/  UMOV UR35, 0x40004040 ;  /* 0x4000404000237882 */ /* 0x000fe20000000000 */
[----:B------:R2:W-:Y:S01]  /*3f90*/  UTCQMMA.2CTA gdesc[UR38], gdesc[UR40], tmem[UR8], tmem[UR24], idesc[UR25], UPT ;  /* 0x00ff1828260075ea */ /* 0x0005e2000ba00308 */
[----:B------:R2:W-:Y:S01]  /*3fa0*/  UTCQMMA.2CTA gdesc[UR34], gdesc[UR36], tmem[UR8], tmem[UR22], idesc[UR23], UPT ;  /* 0x00ff1624220075ea */ /* 0x0005e2000ba00308 */
[----:B------:R2:W-:Y:S01]  /*3fb0*/  UTCBAR.2CTA.MULTICAST [UR6], URZ, UR12 ;  /* 0x000000ff060073e9 */ /* 0x0005e2000820080c */
[----:B------:R-:W-:Y:S01]  /*3fc0*/  UMOV UR46, UR18 ;  /* 0x00000012002e7c82 */ /* 0x000fe20008000000 */
[----:B------:R-:W-:Y:S05]  /*3fd0*/  BRA.U UP0, `(.L_x_80) ;  /* 0xfffffffd00507547 */ /* 0x000fea000b83ffff */
.L_x_77:
[----:B------:R-:W-:Y:S01]  /*3fe0*/  UIADD3 UR7, UPT, UPT, UR7, 0xe0, URZ ;  /* 0x000000e007077890 */ /* 0x000fe2000fffe0ff */
[----:B------:R-:W-:-:S08]  /*3ff0*/  UMOV UR17, UR16 ;  /* 0x0000001000117c82 */ /* 0x000fd00008000000 */
[----:B------:R4:W-:Y:S01]  /*4000*/  UTCBAR.2CTA.MULTICAST [UR7], URZ, UR9 ;  /* 0x000000ff070073e9 */ /* 0x0009e20008200809 */
[----:B------:R-:W-:Y:S02]  /*4010*/  NOP ;  /* 0x0000000000007918 */ /* 0x000fe40000000000 */
.L_x_75:
[----:B------:R-:W-:Y:S01]  /*4020*/  UIADD3 UR19, UPT, UPT, UR19, 0x1, URZ ;  /* 0x0000000113137890 */ /* 0x000fe2000fffe0ff */
[----:B------:R-:W-:-:S03]  /*4030*/  ISETP.NE.AND P0, PT, R8, 0x2, PT ;  /* 0x000000020800780c */ /* 0x000fc60003f05270 */
[----:B------:R-:W-:Y:S01]  /*4040*/  UISETP.NE.AND UP0, UPT, UR19, 0x4, UPT ;  /* 0x000000041300788c */ /* 0x000fe2000bf05270 */
[----:B-12---:R-:W-:Y:S02]  /*4050*/  SEL R0, RZ, 0x1, P0 ;  /* 0x00000001ff007807 */ /* 0x006fe40000000000 */
[----:B------:R-:W-:Y:S01]  /*4060*/  SEL R8, R8, RZ, P0 ;  /* 0x000000ff08087207 */ /* 0x000fe20000000000 */
[----:B------:R-:W-:Y:S01]  /*4070*/  USEL UR6, URZ, 0x1, UP0 ;  /* 0x00000001ff067887 */ /* 0x000fe20008000000 */
[----:B------:R-:W-:Y:S01]  /*4080*/  LOP3.LUT R3, R3, R0, RZ, 0x3c, !PT ;  /* 0x0000000003037212 */ /* 0x000fe200078e3cff */
[----:B------:R-:W-:-:S04]  /*4090*/  USEL UR19, UR19, URZ, UP0 ;  /* 0x000000ff13137287 */ /* 0x000fc80008000000 */
[----:B------:R-:W-:Y:S01]  /*40a0*/  LOP3.LUT R9, R9, UR6, RZ, 0x3c, !PT ;  /* 0x0000000609097c12 */ /* 0x000fe2000f8e3cff */
[----:B------:R-:W-:Y:S07]  /*40b0*/  @P1 BRA `(.L_x_81) ;  /* 0xfffffff800881947 */ /* 0x000fee000383ffff */
[----:B------:R-:W1:Y:S01]  /*40c0*/  S2UR UR4, SR_CgaCtaId ;  /* 0x00000000000479c3 */ /* 0x000e620000008800 */
[----:B------:R-:W-:Y:S01]  /*40d0*/  ELECT P0, URZ, PT ;  /* 0x0000000000ff782f */ /* 0x000fe20003800000 */
[----:B------:R-:W-:Y:S01]  /*40e0*/  HFMA2 R0, -RZ, RZ, 0, 5.9604644775390625e-08 ;  /* 0x00000001ff007431 */ /* 0x000fe200000001ff */
[----:B------:R-:W-:-:S05]  /*40f0*/  UMOV UR6, 0x40 ;  /* 0x0000004000067882 */ /* 0x000fca0000000000 */
[----:B------:R-:W-:Y:S01]  /*4100*/  UVIRTCOUNT.DEALLOC.SMPOOL 0x80 ;  /* 0x000000800000784c */ /* 0x000fe20000000000 */
[----:B------:R-:W-:Y:S02]  /*4110*/  UISETP.NE.AND UP1, UPT, UR11, URZ, UPT ;  /* 0x000000ff0b00728c */ /* 0x000fe4000bf25270 */
[----:B-1----:R-:W-:-:S09]  /*4120*/  ULEA UR4, UR4, UR6, 0x18 ;  /* 0x0000000604047291 */ /* 0x002fd2000f8ec0ff */
[----:B------:R1:W-:Y:S01]  /*4130*/  @P0 STS.U8 [UR4+0x1c], R0 ;  /* 0x00001c00ff000988 */ /* 0x0003e20008000004 */
[----:B------:R-:W-:Y:S05]  /*4140*/  BRA.U UP1, `(.L_x_82) ;  /* 0x0000000101a07547 */ /* 0x000fea000b800000 */
[----:B------:R-:W-:Y:S01]  /*4150*/  UIADD3 UR6, UPT, UPT, UR5, 0x100, URZ ;  /* 0x0000010005067890 */ /* 0x000fe2000fffe0ff */
[----:B------:R-:W-:-:S03]  /*4160*/  SHF.L.U32 R2, R9, 0x1f, RZ ;  /* 0x0000001f09027819 */ /* 0x000fc600000006ff */
[----:B----4-:R-:W-:-:S09]  /*4170*/  ULEA UR7, UR19, UR6, 0x3 ;  /* 0x0000000613077291 */ /* 0x010fd2000f8e18ff */
[----:B------:R-:W2:Y:S02]  /*4180*/  SYNCS.PHASECHK.TRANS64.TRYWAIT P0, [UR7], R2 ;  /* 0x00000002ff0075a7 */ /* 0x000ea40008001107 */
[----:B--2---:R-:W-:Y:S05]  /*4190*/  @!P0 BRA `(.L_x_83) ;  /* 0x0000003c00b48947 */ /* 0x004fea0003800000 */
.L_x_155:
        /* <DEDUP_REMOVED lines=9> */
.L_x_157:
        /* <DEDUP_REMOVED lines=9> */
.L_x_159:
[----:B------:R-:W-:-:S04]  /*42c0*/  UIADD3 UR8, UPT, UPT, UR8, 0x1, URZ ;  /* 0x0000000108087890 */ /* 0x000fc8000fffe0ff */
[----:B------:R-:W-:-:S04]  /*42d0*/  UISETP.NE.AND UP0, UPT, UR8, 0x4, UPT ;  /* 0x000000040800788c */ /* 0x000fc8000bf05270 */
[----:B------:R-:W-:Y:S02]  /*42e0*/  USEL UR7, URZ, 0x1, UP0 ;  /* 0x00000001ff077887 */ /* 0x000fe40008000000 */
[----:B------:R-:W-:-:S04]  /*42f0*/  USEL UR8, UR8, URZ, UP0 ;  /* 0x000000ff08087287 */ /* 0x000fc80008000000 */
[----:B------:R-:W-:Y:S01]  /*4300*/  ULEA UR8, UR8, UR6, 0x3 ;  /* 0x0000000608087291 */ /* 0x000fe2000f8e18ff */
[----:B------:R-:W-:-:S04]  /*4310*/  LOP3.LUT R2, R2, UR7, RZ, 0x3c, !PT ;  /* 0x0000000702027c12 */ /* 0x000fc8000f8e3cff */
[----:B------:R-:W-:Y:S01]  /*4320*/  SHF.L.U32 R2, R2, 0x1f, RZ ;  /* 0x0000001f02027819 */ /* 0x000fe200000006ff */
[----:B-1----:R-:W-:-:S04]  /*4330*/  IMAD.U32 R0, RZ, RZ, UR8 ;  /* 0x00000008ff007e24 */ /* 0x002fc8000f8e00ff */
[----:B------:R1:W2:Y:S03]  /*4340*/  SYNCS.PHASECHK.TRANS64.TRYWAIT P0, [R0+URZ], R2 ;  /* 0x00000002000075a7 */ /* 0x0002a600080011ff */
[----:B--2---:R-:W-:Y:S05]  /*4350*/  @!P0 NANOSLEEP.SYNCS 0x989680 ;  /* 0x009896800000895d */ /* 0x004fea0003900000 */
[----:B------:R-:W2:Y:S02]  /*4360*/  @!P0 SYNCS.PHASECHK.TRANS64 P0, [R0+URZ], R2 ;  /* 0x00000002000085a7 */ /* 0x000ea400080010ff */
[----:B--2---:R-:W-:Y:S05]  /*4370*/  @P0 BRA `(.L_x_86) ;  /* 0x0000000000200947 */ /* 0x004fea0003800000 */
.L_x_87:
[----:B--2---:R2:W4:Y:S02]  /*4380*/  SYNCS.PHASECHK.TRANS64.TRYWAIT P0, [R0+URZ], R2 ;  /* 0x00000002000075a7 */ /* 0x00452400080011ff */
[----:B----4-:R-:W-:Y:S05]  /*4390*/  @!P0 NANOSLEEP.SYNCS 0x989680 ;  /* 0x009896800000895d */ /* 0x010fea0003900000 */
[----:B------:R-:W4:Y:S02]  /*43a0*/  @!P0 SYNCS.PHASECHK.TRANS64 P0, [R0+URZ], R2 ;  /* 0x00000002000085a7 */ /* 0x000f2400080010ff */
[----:B----4-:R-:W-:Y:S05]  /*43b0*/  @!P0 BRA `(.L_x_87) ;  /* 0xfffffffc00f08947 */ /* 0x010fea000383ffff */
[----:B------:R-:W-:Y:S05]  /*43c0*/  BRA `(.L_x_86) ;  /* 0x00000000000c7947 */ /* 0x000fea0003800000 */
.L_x_82:
[----:B------:R-:W-:-:S04]  /*43d0*/  UIADD3 UR6, UPT, UPT, UR5, 0x140, URZ ;  /* 0x0000014005067890 */ /* 0x000fc8000fffe0ff */
[----:B------:R-:W-:-:S09]  /*43e0*/  UPRMT UR6, UR10, 0x654, UR6 ;  /* 0x000006540a067896 */ /* 0x000fd20008000006 */
[----:B------:R-:W-:Y:S03]  /*43f0*/  SYNCS.ARRIVE.TRANS64.RED.A1T0 RZ, [UR6], RZ ;  /* 0x000000ffffff79a7 */ /* 0x000fe60008100406 */
.L_x_86:
[----:B-12---:R-:W-:Y:S01]  /*4400*/  SHF.L.U32 R2, RZ, 0x1f, RZ ;  /* 0x0000001fff027819 */ /* 0x006fe200000006ff */
[----:B------:R-:W-:Y:S01]  /*4410*/  UIADD3 UR6, UPT, UPT, UR5, 0x140, URZ ;  /* 0x0000014005067890 */ /* 0x000fe2000fffe0ff */
[----:B------:R-:W-:Y:S02]  /*4420*/  PLOP3.LUT P0, PT, PT, PT, UP1, 0x80, 0x8 ;  /* 0x000000000008781c */ /* 0x000fe40003f0f018 */
[----:B------:R-:W1:Y:S02]  /*4430*/  SYNCS.PHASECHK.TRANS64.TRYWAIT P1, [UR5+0x140], R2 ;  /* 0x00014002ff0075a7 */ /* 0x000e640008021105 */
[----:B-1----:R-:W-:Y:S09]  /*4440*/  @!P1 BRA `(.L_x_88) ;  /* 0x0000003c00509947 */ /* 0x002ff20003800000 */
.L_x_161:
[----:B------:R-:W-:Y:S01]  /*4450*/  @!UP1 UPRMT UR6, UR10, 0x654, UR6 ;  /* 0x000006540a069896 */ /* 0x000fe20008000006 */
[----:B------:R-:W-:Y:S01]  /*4460*/  UMOV UR8, 0xffff ;  /* 0x0000ffff00087882 */ /* 0x000fe20000000000 */
[----:B------:R-:W-:-:S07]  /*4470*/  UMOV UR5, 0x1 ;  /* 0x0000000100057882 */ /* 0x000fce0000000000 */
[----:B------:R-:W-:Y:S01]  /*4480*/  @!P0 SYNCS.ARRIVE.TRANS64.RED.A1T0 RZ, [UR6], RZ ;  /* 0x000000ffffff89a7 */ /* 0x000fe20008100406 */
[----:B------:R-:W-:Y:S01]  /*4490*/  NOP ;  /* 0x0000000000007918 */ /* 0x000fe20000000000 */
[----:B-1----:R-:W1:Y:S01]  /*44a0*/  LDS R0, [UR4+0x14] ;  /* 0x00001404ff007984 */ /* 0x002e620008000800 */
[----:B------:R-:W-:-:S04]  /*44b0*/  ULOP3.LUT UR6, UR21, 0xffff, URZ, 0xc0, !UPT ;  /* 0x0000ffff15067892 */ /* 0x000fc8000f8ec0ff */
[----:B------:R-:W-:-:S04]  /*44c0*/  USHF.R.U32.HI UR6, URZ, 0x5, UR6 ;  /* 0x00000005ff067899 */ /* 0x000fc80008011606 */
[----:B------:R-:W-:Y:S02]  /*44d0*/  USHF.L.U32 UR8, UR8, UR6, URZ ;  /* 0x0000000608087299 */ /* 0x000fe400080006ff */
[----:B------:R-:W-:-:S04]  /*44e0*/  USHF.L.U32 UR5, UR5, UR6, URZ ;  /* 0x0000000605057299 */ /* 0x000fc800080006ff */
[----:B-1----:R-:W-:-:S04]  /*44f0*/  LOP3.LUT R0, R0, UR8, RZ, 0xc0, !PT ;  /* 0x0000000800007c12 */ /* 0x002fc8000f8ec0ff */
[----:B------:R-:W-:-:S13]  /*4500*/  ISETP.NE.AND P0, PT, R0, UR8, PT ;  /* 0x0000000800007c0c */ /* 0x000fda000bf05270 */
[----:B------:R-:W-:Y:S05]  /*4510*/  @P0 BRA `(.L_x_89) ;  /* 0x0000000000580947 */ /* 0x000fea0003800000 */
[----:B------:R-:W1:Y:S02]  /*4520*/  LDS R0, [UR4+0x18] ;  /* 0x00001804ff007984 */ /* 0x000e640008000800 */
[----:B-1----:R-:W-:-:S04]  /*4530*/  LOP3.LUT R0, R0, UR5, RZ, 0xc0, !PT ;  /* 0x0000000500007c12 */ /* 0x002fc8000f8ec0ff */
[----:B------:R-:W-:-:S13]  /*4540*/  ISETP.NE.AND P0, PT, R0, UR5, PT ;  /* 0x0000000500007c0c */ /* 0x000fda000bf05270 */
[----:B------:R-:W-:Y:S05]  /*4550*/  @P0 BRA `(.L_x_90) ;  /* 0x00000000003c0947 */ /* 0x000fea0003800000 */
[----:B------:R-:W1:Y:S01]  /*4560*/  S2R R2, SR_LANEID ;  /* 0x0000000000027919 */ /* 0x000e620000000000 */
[----:B------:R-:W-:Y:S01]  /*4570*/  ULOP3.LUT UR8, URZ, UR8, URZ, 0x33, !UPT ;  /* 0x00000008ff087292 */ /* 0x000fe2000f8e33ff */
[----:B----4-:R-:W-:Y:S02]  /*4580*/  VOTEU.ANY UR7, UPT, PT ;  /* 0x0000000000077886 */ /* 0x010fe400038e0100 */
[----:B------:R-:W-:-:S03]  /*4590*/  UFLO.U32 UR7, UR7 ;  /* 0x00000007000772bd */ /* 0x000fc600080e0000 */
[----:B------:R-:W-:-:S04]  /*45a0*/  IMAD.U32 R0, RZ, RZ, UR8 ;  /* 0x00000008ff007e24 */ /* 0x000fc8000f8e00ff */
[----:B------:R2:W4:Y:S02]  /*45b0*/  REDUX UR6, R0 ;  /* 0x00000000000673c4 */ /* 0x0005240000000000 */
[----:B------:R1:W-:Y:S02]  /*45c0*/  UTCATOMSWS.AND URZ, UR8 ;  /* 0x0000000800ff79e3 */ /* 0x0003e40008000000 */
[----:B-1----:R-:W-:Y:S02]  /*45d0*/  ISETP.EQ.U32.AND P0, PT, R2, UR7, PT ;  /* 0x0000000702007c0c */ /* 0x002fe4000bf02070 */
[----:B--2---:R-:W-:Y:S02]  /*45e0*/  LOP3.LUT R0, RZ, UR5, RZ, 0x33, !PT ;  /* 0x00000005ff007c12 */ /* 0x004fe4000f8e33ff */
[----:B----4-:R-:W-:Y:S02]  /*45f0*/  MOV R2, UR6 ;  /* 0x0000000600027c02 */ /* 0x010fe40008000f00 */
[----:B------:R-:W1:Y:S07]  /*4600*/  REDUX UR5, R0 ;  /* 0x00000000000573c4 */ /* 0x000e6e0000000000 */
[----:B------:R2:W-:Y:S01]  /*4610*/  @P0 ATOMS.AND RZ, [UR4+0x14], R2 ;  /* 0x00001402ffff098c */ /* 0x0005e2000a800004 */
[----:B-1----:R-:W-:-:S05]  /*4620*/  IMAD.U32 R0, RZ, RZ, UR5 ;  /* 0x00000005ff007e24 */ /* 0x002fca000f8e00ff */
[----:B------:R2:W-:Y:S01]  /*4630*/  @P0 ATOMS.AND RZ, [UR4+0x18], R0 ;  /* 0x00001800ffff098c */ /* 0x0005e2000a800004 */
[----:B------:R-:W-:Y:S05]  /*4640*/  BRA `(.L_x_91) ;  /* 0x0000000000147947 */ /* 0x000fea0003800000 */
.L_x_90:
[----:B------:R-:W-:Y:S02]  /*4650*/  MOV R2, 0x4670 ;  /* 0x0000467000027802 */ /* 0x000fe40000000f00 */
[----:B---345:R-:W-:Y:S05]  /*4660*/  CALL.REL.NOINC `($__internal_0_$__cuda_sm10x_tcgen05_guardrail_trap_col_being_dealloced_not_returned_by_alloc) ;  /* 0x0000003c00647944 */ /* 0x038fea0003c00000 */
[----:B------:R-:W-:Y:S05]  /*4670*/  BRA `(.L_x_91) ;  /* 0x0000000000087947 */ /* 0x000fea0003800000 */
.L_x_89:
[----:B------:R-:W-:Y:S02]  /*4680*/  MOV R2, 0x46a0 ;  /* 0x000046a000027802 */ /* 0x000fe40000000f00 */
[----:B---345:R-:W-:Y:S05]  /*4690*/  CALL.REL.NOINC `($__internal_2_$__cuda_sm10x_tcgen05_guardrail_trap_unallocated_columns_being_dealloced) ;  /* 0x0000003c00707944 */ /* 0x038fea0003c00000 */
.L_x_91:
[----:B------:R-:W-:Y:S01]  /*46a0*/  NOP ;  /* 0x0000000000007918 */ /* 0x000fe20000000000 */
[----:B------:R-:W-:Y:S05]  /*46b0*/  EXIT ;  /* 0x000000000000794d */ /* 0x000fea0003800000 */
.L_x_62:
[----:B------:R-:W-:-:S09]  /*46c0*/  UISETP.NE.OR UP0, UPT, UR15, 0x3, !UP4 ;  /* 0x000000030f00788c */ /* 0x000fd2000e705670 */
[----:B------:R-:W-:Y:S05]  /*46d0*/  BRA.U UP0, `(.L_x_92) ;  /* 0x0000000900e87547 */ /* 0x000fea000b800000 */
[----:B------:R-:W2:Y:S01]  /*46e0*/  LDCU UR25, c[0x0][0x370] ;  /* 0x00006e00ff1977ac */ /* 0x000ea20008000800 */
[----:B------:R-:W3:Y:S01]  /*46f0*/  LDC.64 R16, c[0x0][0x348] ;  /* 0x0000d200ff107b82 */ /* 0x000ee20000000a00 */
[----:B------:R-:W-:Y:S02]  /*4700*/  HFMA2 R13, -RZ, RZ, 0, 0 ;  /* 0x00000000ff0d7431 */ /* 0x000fe400000001ff */
[----:B------:R-:W-:Y:S01]  /*4710*/  IMAD.MOV.U32 R15, RZ, RZ, 0x1 ;  /* 0x00000001ff0f7424 */ /* 0x000fe200078e00ff */
[----:B------:R-:W2:Y:S01]  /*4720*/  LDCU.128 UR20, c[0x0][0xb10] ;  /* 0x00016200ff1477ac */ /* 0x000ea20008000c00 */
[----:B------:R-:W-:Y:S01]  /*4730*/  IMAD.MOV.U32 R14, RZ, RZ, RZ ;  /* 0x000000ffff0e7224 */ /* 0x000fe200078e00ff */
[----:B------:R-:W-:Y:S01]  /*4740*/  MOV R12, 0x2000 ;  /* 0x00002000000c7802 */ /* 0x000fe20000000f00 */
[----:B------:R-:W4:Y:S01]  /*4750*/  LDCU UR24, c[0x0][0x374] ;  /* 0x00006e80ff1877ac */ /* 0x000f220008000800 */
[----:B------:R-:W1:Y:S01]  /*4760*/  LDC.64 R2, c[0x0][0x888] ;  /* 0x00022200ff027b82 */ /* 0x000e620000000a00 */
[----:B------:R-:W4:Y:S01]  /*4770*/  LDCU UR13, c[0x0][0xb0c] ;  /* 0x00016180ff0d77ac */ /* 0x000f220008000800 */
[----:B------:R-:W4:Y:S06]  /*4780*/  LDCU UR18, c[0x0][0xb20] ;  /* 0x00016400ff1277ac */ /* 0x000f2c0008000800 */
[----:B------:R-:W1:Y:S01]  /*4790*/  LDC.64 R4, c[0x0][0x890] ;  /* 0x00022400ff047b82 */ /* 0x000e620000000a00 */
[----:B------:R-:W3:Y:S01]  /*47a0*/  LDCU UR4, c[0x0][0xb30] ;  /* 0x00016600ff0477ac */ /* 0x000ee20008000800 */
[----:B------:R-:W-:Y:S01]  /*47b0*/  UMOV UR19, 0x400 ;  /* 0x0000040000137882 */ /* 0x000fe20000000000 */
[----:B------:R-:W-:-:S02]  /*47c0*/  UISETP.GE.AND UP0, UPT, UR37, 0x1, UPT ;  /* 0x000000012500788c */ /* 0x000fc4000bf06270 */
[----:B------:R-:W-:Y:S02]  /*47d0*/  ULEA UR19, UR54, UR19, 0x18 ;  /* 0x0000001336137291 */ /* 0x000fe4000f8ec0ff */
[----:B------:R-:W-:Y:S02]  /*47e0*/  UP2UR UR5, UPR, URZ, 0x1 ;  /* 0x00000001ff057883 */ /* 0x000fe40008000000 */
[----:B--2---:R-:W-:Y:S02]  /*47f0*/  UIMAD.WIDE.U32 UR10, UR25, UR20, URZ ;  /* 0x00000014190a72a5 */ /* 0x004fe4000f8e00ff */
[----:B------:R-:W-:Y:S02]  /*4800*/  UIADD3 UR5, UPT, UPT, UR19, 0xa0, URZ ;  /* 0x000000a013057890 */ /* 0x000fe4000fffe0ff */
[----:B----4-:R-:W-:Y:S02]  /*4810*/  UIMAD.WIDE.U32 UR8, UR24, UR23, URZ ;  /* 0x00000017180872a5 */ /* 0x010fe4000f8e00ff */
[----:B------:R-:W-:-:S02]  /*4820*/  UPLOP3.LUT UP3, UPT, UPT, UPT, UPT, 0x40, 0x4 ;  /* 0x000000000004789c */ /* 0x000fc40003f6e870 */
[----:B------:R-:W-:Y:S01]  /*4830*/  UISETP.NE.AND UP4, UPT, UR37, 0x1, UPT ;  /* 0x000000012500788c */ /* 0x000fe2000bf85270 */
[----:B------:R-:W2:Y:S01]  /*4840*/  LDCU.64 UR6, c[0x0][0xb28] ;  /* 0x00016500ff0677ac */ /* 0x000ea20008000a00 */
[----:B------:R-:W-:Y:S02]  /*4850*/  UISETP.NE.AND UP6, UPT, UR13, 0x1, UPT ;  /* 0x000000010d00788c */ /* 0x000fe4000bfc5270 */
[----:B------:R-:W-:Y:S02]  /*4860*/  UISETP.NE.AND UP5, UPT, UR22, 0x1, UPT ;  /* 0x000000011600788c */ /* 0x000fe4000bfa5270 */
[----:B------:R-:W-:Y:S02]  /*4870*/  UPRMT UR54, UR54, 0x654, UR5 ;  /* 0x0000065436367896 */ /* 0x000fe40008000005 */
[----:B------:R-:W-:Y:S02]  /*4880*/  USHF.R.U32.HI UR28, URZ, UR21, UR11 ;  /* 0x00000015ff1c7299 */ /* 0x000fe4000801160b */
[----:B------:R-:W-:-:S02]  /*4890*/  USHF.R.U32.HI UR27, URZ, UR18, UR9 ;  /* 0x00000012ff1b7299 */ /* 0x000fc40008011609 */
[----:B---3--:R-:W-:-:S11]  /*48a0*/  UISETP.NE.AND UP2, UPT, UR4, 0x1, UPT ;  /* 0x000000010400788c */ /* 0x008fd6000bf45270 */
.L_x_100:
[C---:B------:R-:W-:Y:S02]  /*48b0*/  LEA R7, R14.reuse, UR19, 0x3 ;  /* 0x000000130e077c11 */ /* 0x040fe4000f8e18ff */
[----:B------:R-:W-:Y:S02]  /*48c0*/  SHF.L.U32 R0, R13, 0x1f, RZ ;  /* 0x0000001f0d007819 */ /* 0x000fe400000006ff */
[----:B------:R-:W-:Y:S02]  /*48d0*/  LEA R8, R14, UR19, 0x4 ;  /* 0x000000130e087c11 */ /* 0x000fe4000f8e20ff */
[----:B---3--:R-:W3:Y:S02]  /*48e0*/  SYNCS.PHASECHK.TRANS64.TRYWAIT P0, [R7+URZ+0xc0], R0 ;  /* 0x0000c000070075a7 */ /* 0x008ee400080011ff */
[----:B---3--:R-:W-:Y:S05]  /*48f0*/  @!P0 BRA `(.L_x_93) ;  /* 0x00000038003c8947 */ /* 0x008fea0003800000 */
.L_x_162:
[----:B------:R-:W4:Y:S01]  /*4900*/  LDS.128 R8, [R8+0x150] ;  /* 0x0001500008087984 */ /* 0x000f220000000c00 */
[----:B------:R-:W-:Y:S01]  /*4910*/  UISETP.GE.AND UP0, UPT, UR37, 0x1, UPT ;  /* 0x000000012500788c */ /* 0x000fe2000bf06270 */
[----:B------:R-:W-:Y:S01]  /*4920*/  @!PT LDS RZ, [RZ] ;  /* 0x00000000fffff984 */ /* 0x000fe20000000800 */
[----:B------:R-:W-:Y:S01]  /*4930*/  @!PT LDS RZ, [RZ] ;  /* 0x00000000fffff984 */ /* 0x000fe20000000800 */
[----:B------:R-:W-:Y:S01]  /*4940*/  @!PT LDS RZ, [RZ] ;  /* 0x00000000fffff984 */ /* 0x000fe20000000800 */
[----:B------:R-:W-:Y:S01]  /*4950*/  @!PT LDS RZ, [RZ] ;  /* 0x00000000fffff984 */ /* 0x000fe20000000800 */
[----:B------:R1:W-:Y:S06]  /*4960*/  MEMBAR.ALL.CTA ;  /* 0x0000000000007992 */ /* 0x0003ec0000008000 */
[----:B-1----:R-:W1:Y:S01]  /*4970*/  FENCE.VIEW.ASYNC.S ;  /* 0x00000000000073c6 */ /* 0x002e620000000000 */
[----:B----4-:R-:W-:Y:S11]  /*4980*/  LOP3.LUT P0, RZ, R10, 0x1, RZ, 0xc0, !PT ;  /* 0x000000010aff7812 */ /* 0x010ff6000780c0ff */
[----:B------:R-:W-:Y:S02]  /*4990*/  @!UPT UIADD3 URZ, UPT, UPT, URZ, URZ, URZ ;  /* 0x000000fffffff290 */ /* 0x000fe4000fffe0ff */
[----:B-1----:R-:W-:Y:S01]  /*49a0*/  VOTEU.ANY UP1, P0 ;  /* 0x0000000000ff7886 */ /* 0x002fe20000020100 */
[----:B------:R-:W-:Y:S11]  /*49b0*/  PLOP3.LUT P0, PT, PT, PT, UP1, 0x80, 0x8 ;  /* 0x000000000008781c */ /* 0x000ff60003f0f018 */
[----:B------:R-:W-:Y:S02]  /*49c0*/  @!UPT UIADD3 URZ, UPT, UPT, URZ, URZ, URZ ;  /* 0x000000fffffff290 */ /* 0x000fe4000fffe0ff */
[----:B---3--:R-:W-:Y:S02]  /*49d0*/  @P0 SHF.R.U32.HI R0, RZ, 0x10, R9 ;  /* 0x00000010ff000819 */ /* 0x008fe40000011609 */
[----:B------:R-:W-:Y:S02]  /*49e0*/  @P0 MOV R6, R8 ;  /* 0x0000000800060202 */ /* 0x000fe40000000f00 */
[----:B------:R-:W-:Y:S01]  /*49f0*/  @P0 R2UR UR4, R0 ;  /* 0x00000000000402ca */ /* 0x000fe200000e0000 */
[----:B------:R-:W-:Y:S01]  /*4a00*/  VIADD R0, R7, 0xd0 ;  /* 0x000000d007007836 */ /* 0x000fe20000000000 */
[----:B------:R-:W-:Y:S02]  /*4a10*/  @P0 LOP3.LUT R8, R9, 0xffff, RZ, 0xc0, !PT ;  /* 0x0000ffff09080812 */ /* 0x000fe400078ec0ff */
[----:B------:R-:W-:Y:S02]  /*4a20*/  @P0 R2UR UR8, R6 ;  /* 0x00000000060802ca */ /* 0x000fe400000e0000 */
[----:B------:R-:W-:Y:S02]  /*4a30*/  PRMT R0, RZ, 0x654, R0 ;  /* 0x00000654ff007816 */ /* 0x000fe40000000000 */
[----:B------:R-:W-:Y:S02]  /*4a40*/  @P0 R2UR UR5, R8 ;  /* 0x00000000080502ca */ /* 0x000fe400000e0000 */
[----:B------:R1:W-:Y:S03]  /*4a50*/  SYNCS.ARRIVE.TRANS64.RED.A1T0 RZ, [R0+URZ], RZ ;  /* 0x000000ff00ff79a7 */ /* 0x0003e600081004ff */
[----:B------:R-:W-:Y:S04]  /*4a60*/  @UP1 UMOV UR29, UR4 ;  /* 0x00000004001d1c82 */ /* 0x000fe80008000000 */
[----:B------:R-:W-:Y:S04]  /*4a70*/  @UP1 UMOV UR15, UR8 ;  /* 0x00000008000f1c82 */ /* 0x000fe80008000000 */
[----:B------:R-:W-:Y:S01]  /*4a80*/  @UP1 UMOV UR14, UR5 ;  /* 0x00000005000e1c82 */ /* 0x000fe20008000000 */
[----:B------:R-:W-:Y:S05]  /*4a90*/  BRA.U !UP0, `(.L_x_94) ;  /* 0x0000000108947547 */ /* 0x000fea000b800000 */
[----:B------:R-:W-:Y:S02]  /*4aa0*/  UIMAD.WIDE.U32 UR30, UR14, UR23, URZ ;  /* 0x000000170e1e72a5 */ /* 0x000fe4000f8e00ff */
[----:B------:R-:W-:Y:S02]  /*4ab0*/  UIMAD.WIDE.U32 UR40, UR15, UR20, URZ ;  /* 0x000000140f2872a5 */ /* 0x000fe4000f8e00ff */
[----:B------:R-:W-:Y:S02]  /*4ac0*/  USEL UR4, UR24, UR27, !UP5 ;  /* 0x0000001b18047287 */ /* 0x000fe4000e800000 */
[----:B------:R-:W-:Y:S02]  /*4ad0*/  USHF.R.U32.HI UR32, URZ, UR18, UR31 ;  /* 0x00000012ff207299 */ /* 0x000fe4000801161f */
[----:B--2---:R-:W-:Y:S02]  /*4ae0*/  UIMAD.WIDE.U32 UR38, UR4, UR6, URZ ;  /* 0x00000006042672a5 */ /* 0x004fe4000f8e00ff */
[----:B------:R-:W-:Y:S02]  /*4af0*/  USEL UR9, UR25, UR28, !UP6 ;  /* 0x0000001c19097287 */ /* 0x000fe4000f000000 */
[----:B------:R-:W-:Y:S02]  /*4b00*/  USEL UR8, UR14, UR32, !UP5 ;  /* 0x000000200e087287 */ /* 0x000fe4000e800000 */
[----:B------:R-:W-:Y:S02]  /*4b10*/  UIMAD.WIDE.U32 UR34, UR9, UR6, URZ ;  /* 0x00000006092272a5 */ /* 0x000fe4000f8e00ff */
[----:B------:R-:W-:Y:S02]  /*4b20*/  UIMAD.WIDE.U32 UR16, UR8, UR6, URZ ;  /* 0x00000006081072a5 */ /* 0x000fe4000f8e00ff */
[----:B------:R-:W-:Y:S02]  /*4b30*/  @UP4 USHF.R.U32.HI UR9, URZ, UR7, UR35 ;  /* 0x00000007ff094299 */ /* 0x000fe40008011623 */
[----:B------:R-:W-:Y:S02]  /*4b40*/  USHF.R.U32.HI UR17, URZ, UR7, UR17 ;  /* 0x00000007ff117299 */ /* 0x000fe40008011611 */
[----:B------:R-:W-:Y:S02]  /*4b50*/  UIMAD UR10, UR37, UR9, URZ ;  /* 0x00000009250a72a4 */ /* 0x000fe4000f8e02ff */
[----:B------:R-:W-:Y:S01]  /*4b60*/  USEL UR17, UR8, UR17, !UP4 ;  /* 0x0000001108117287 */ /* 0x000fe2000e000000 */
[----:B------:R-:W-:Y:S02]  /*4b70*/  UMOV UR31, UR41 ;  /* 0x00000029001f7c82 */ /* 0x000fe40008000000 */
[----:B------:R-:W-:Y:S02]  /*4b80*/  USHF.R.U32.HI UR30, URZ, UR21, UR31 ;  /* 0x00000015ff1e7299 */ /* 0x000fe4000801161f */
[----:B------:R-:W-:Y:S02]  /*4b90*/  UIADD3 UR16, UPT, UPT, -UR17, URZ, URZ ;  /* 0x000000ff11107290 */ /* 0x000fe4000fffe1ff */
[----:B------:R-:W-:Y:S02]  /*4ba0*/  USEL UR5, UR15, UR30, !UP6 ;  /* 0x0000001e0f057287 */ /* 0x000fe4000f000000 */
[----:B------:R-:W-:Y:S01]  /*4bb0*/  UIMAD UR16, UR37, UR16, UR8 ;  /* 0x00000010251072a4 */ /* 0x000fe2000f8e0208 */
[----:B------:R-:W-:Y:S02]  /*4bc0*/  UMOV UR31, UR39 ;  /* 0x00000027001f7c82 */ /* 0x000fe40008000000 */
[----:B------:R-:W-:Y:S04]  /*4bd0*/  @UP4 USHF.R.U32.HI UR4, URZ, UR7, UR31 ;  /* 0x00000007ff044299 */ /* 0x000fe8000801161f */
[----:B------:R-:W-:Y:S04]  /*4be0*/  UIMAD UR4, UR37, UR4, URZ ;  /* 0x00000004250472a4 */ /* 0x000fe8000f8e02ff */
[----:B------:R-:W-:Y:S04]  /*4bf0*/  UISETP.GE.AND UP0, UPT, UR8, UR4, UPT ;  /* 0x000000040800728c */ /* 0x000fe8000bf06270 */
[----:B------:R-:W-:Y:S02]  /*4c00*/  UISETP.GE.OR UP0, UPT, UR5, UR10, UP0 ;  /* 0x0000000a0500728c */ /* 0x000fe40008706670 */
[----:B------:R-:W-:Y:S09]  /*4c10*/  UIMAD.WIDE.U32 UR10, UR5, UR6, URZ ;  /* 0x00000006050a72a5 */ /* 0x000ff2000f8e00ff */
[----:B------:R-:W-:Y:S04]  /*4c20*/  @!UP0 USHF.R.U32.HI UR4, URZ, UR7, UR11 ;  /* 0x00000007ff048299 */ /* 0x000fe8000801160b */
[----:B------:R-:W-:Y:S04]  /*4c30*/  @!UP0 USEL UR4, UR5, UR4, !UP4 ;  /* 0x0000000405048287 */ /* 0x000fe8000e000000 */
[----:B------:R-:W-:Y:S02]  /*4c40*/  @!UP0 UIMAD UR12, UR9, UR16, UR4 ;  /* 0x00000010090c82a4 */ /* 0x000fe4000f8e0204 */
[----:B------:R-:W-:Y:S02]  /*4c50*/  @!UP0 UIADD3 UR16, UPT, UPT, UR17, -UR4, URZ ;  /* 0x8000000411108290 */ /* 0x000fe4000fffe0ff */
[----:B------:R-:W-:Y:S02]  /*4c60*/  UIADD3 UR9, UPT, UPT, -UR5, URZ, URZ ;  /* 0x000000ff05097290 */ /* 0x000fe4000fffe1ff */
[----:B------:R-:W-:Y:S02]  /*4c70*/  UIADD3 UR4, UPT, UPT, -UR8, URZ, URZ ;  /* 0x000000ff08047290 */ /* 0x000fe4000fffe1ff */
[----:B------:R-:W-:Y:S02]  /*4c80*/  @!UP0 UIMAD UR8, UR16, UR37, UR5 ;  /* 0x00000025100882a4 */ /* 0x000fe4000f8e0205 */
[----:B------:R-:W-:Y:S02]  /*4c90*/  UIMAD UR15, UR13, UR9, UR15 ;  /* 0x000000090d0f72a4 */ /* 0x000fe4000f8e020f */
[----:B------:R-:W-:Y:S01]  /*4ca0*/  UIMAD UR14, UR22, UR4, UR14 ;  /* 0x00000004160e72a4 */ /* 0x000fe2000f8e020e */
[----:B------:R-:W-:Y:S02]  /*4cb0*/  @!UP0 UMOV UR5, UR12 ;  /* 0x0000000c00058c82 */ /* 0x000fe40008000000 */
[----:B------:R-:W-:Y:S02]  /*4cc0*/  UIMAD UR15, UR5, UR13, UR15 ;  /* 0x0000000d050f72a4 */ /* 0x000fe4000f8e020f */
[----:B------:R-:W-:Y:S11]  /*4cd0*/  UIMAD UR14, UR8, UR22, UR14 ;  /* 0x00000016080e72a4 */ /* 0x000ff6000f8e020e */
[----:B------:R-:W-:Y:S01]  /*4ce0*/  @!UPT UIADD3 URZ, UPT, UPT, URZ, URZ, URZ ;  /* 0x000000fffffff290 */ /* 0x000fe2000fffe0ff */
.L_x_94:
[----:B------:R-:W3:Y:S01]  /*4cf0*/  @!UP2 LDCU.128 UR8, c[0x0][0xb10] ;  /* 0x00016200ff08a7ac */ /* 0x000ee20008000c00 */
[C---:B------:R-:W-:Y:S02]  /*4d00*/  ISETP.NE.U32.AND P1, PT, R4.reuse, RZ, PT ;  /* 0x000000ff0400720c */ /* 0x040fe40003f25070 */
[----:B------:R-:W-:Y:S02]  /*4d10*/  ISETP.NE.U32.AND P0, PT, R4, RZ, PT ;  /* 0x000000ff0400720c */ /* 0x000fe40003f05070 */
[C---:B------:R-:W-:Y:S02]  /*4d20*/  ISETP.NE.AND.EX P1, PT, R5.reuse, RZ, PT, P1 ;  /* 0x000000ff0500720c */ /* 0x040fe40003f25310 */
[----:B------:R-:W-:Y:S01]  /*4d30*/  ISETP.NE.AND.EX P0, PT, R5, RZ, PT, P0 ;  /* 0x000000ff0500720c */ /* 0x000fe20003f05300 */
[----:B------:R-:W4:Y:S01]  /*4d40*/  @!UP2 LDCU UR5, c[0x0][0xb0c] ;  /* 0x00016180ff05a7ac */ /* 0x000f220008000800 */
[----:B------:R-:W-:Y:S01]  /*4d50*/  SHF.L.U32 R6, R15, 0x1f, RZ ;  /* 0x0000001f0f067819 */ /* 0x000fe200000006ff */
[----:B---3--:R-:W-:Y:S04]  /*4d60*/  UIMAD.WIDE.U32 UR16, UR15, UR8, URZ ;  /* 0x000000080f1072a5 */ /* 0x008fe8000f8e00ff */
[----:B------:R-:W-:Y:S02]  /*4d70*/  @!UP2 USHF.R.U32.HI UR4, URZ, UR9, UR17 ;  /* 0x00000009ff04a299 */ /* 0x000fe40008011611 */
[----:B------:R-:W-:Y:S02]  /*4d80*/  UIMAD.WIDE.U32 UR16, UR14, UR11, URZ ;  /* 0x0000000b0e1072a5 */ /* 0x000fe4000f8e00ff */
[----:B----4-:R-:W-:Y:S04]  /*4d90*/  @!UP2 UISETP.NE.AND UP0, UPT, UR5, 0x1, UPT ;  /* 0x000000010500a88c */ /* 0x010fe8000bf05270 */
[----:B------:R-:W-:Y:S02]  /*4da0*/  @!UP2 USEL UR8, UR15, UR4, !UP0 ;  /* 0x000000040f08a287 */ /* 0x000fe4000c000000 */
[----:B------:R-:W-:Y:S01]  /*4db0*/  @!UP2 UISETP.NE.AND UP0, UPT, UR10, 0x1, UPT ;  /* 0x000000010a00a88c */ /* 0x000fe2000bf05270 */
[----:B------:R-:W3:Y:S02]  /*4dc0*/  @!UP2 LDCU UR4, c[0x0][0xb20] ;  /* 0x00016400ff04a7ac */ /* 0x000ee40008000800 */
[----:B---3--:R-:W-:Y:S04]  /*4dd0*/  @!UP2 USHF.R.U32.HI UR4, URZ, UR4, UR17 ;  /* 0x00000004ff04a299 */ /* 0x008fe80008011611 */
[----:B------:R-:W-:Y:S04]  /*4de0*/  @!UP2 USEL UR9, UR14, UR4, !UP0 ;  /* 0x000000040e09a287 */ /* 0x000fe8000c000000 */
[----:B------:R-:W-:Y:S02]  /*4df0*/  @!UP2 UIADD3 UR4, UPT, UPT, -UR8, UR9, URZ ;  /* 0x000000090804a290 */ /* 0x000fe4000fffe1ff */
[----:B------:R-:W-:Y:S02]  /*4e00*/  @!UP2 UIADD3 UR8, UPT, UPT, UR8, -UR9, URZ ;  /* 0x800000090808a290 */ /* 0x000fe4000fffe0ff */
[----:B------:R-:W-:Y:S02]  /*4e10*/  @!UP2 UIMAD UR15, UR4, UR5, UR15 ;  /* 0x00000005040fa2a4 */ /* 0x000fe4000f8e020f */
[----:B------:R-:W-:Y:S01]  /*4e20*/  @!UP2 UIMAD UR14, UR8, UR10, UR14 ;  /* 0x0000000a080ea2a4 */ /* 0x000fe2000f8e020e */
[----:B------:R-:W-:Y:S11]  /*4e30*/  BRA.U UP3, `(.L_x_95) ;  /* 0x0000000103107547 */ /* 0x000ff6000b800000 */
[----:B------:R-:W-:Y:S04]  /*4e40*/  MOV R7, UR26 ;  /* 0x0000001a00077c02 */ /* 0x000fe80008000f00 */
[----:B------:R-:W-:Y:S04]  /*4e50*/  SHF.L.U32 R7, R7, 0x1f, RZ ;  /* 0x0000001f07077819 */ /* 0x000fe800000006ff */
[----:B------:R-:W3:Y:S02]  /*4e60*/  SYNCS.PHASECHK.TRANS64.TRYWAIT P2, [UR19+0xb8], R7 ;  /* 0x0000b807ff0075a7 */ /* 0x000ee40008041113 */
[----:B---3--:R-:W-:Y:S05]  /*4e70*/  @!P2 BRA `(.L_x_96) ;  /* 0x0000003000f0a947 */ /* 0x008fea0003800000 */
.L_x_95:
[----:B------:R-:W-:Y:S05]  /*4e80*/  @!P1 BRA `(.L_x_97) ;  /* 0x00000000002c9947 */ /* 0x000fea0003800000 */
[----:B------:R-:W-:Y:S01]  /*4e90*/  ISETP.NE.U32.AND P1, PT, R2, RZ, PT ;  /* 0x000000ff0200720c */ /* 0x000fe20003f25070 */
[----:B------:R-:W-:Y:S03]  /*4ea0*/  IMAD.MOV.U32 R141, RZ, RZ, 0x1 ;  /* 0x00000001ff8d7424 */ /* 0x000fe600078e00ff */
[----:B------:R-:W-:Y:S11]  /*4eb0*/  ISETP.NE.AND.EX P1, PT, R3, RZ, PT, P1 ;  /* 0x000000ff0300720c */ /* 0x000ff60003f25310 */
[----:B------:R-:W-:Y:S02]  /*4ec0*/  @!UPT UIADD3 URZ, UPT, UPT, URZ, URZ, URZ ;  /* 0x000000fffffff290 */ /* 0x000fe4000fffe0ff */
[----:B------:R-:W3:Y:S01]  /*4ed0*/  @P1 LDC.64 R8, c[0x0][0x888] ;  /* 0x00022200ff081b82 */ /* 0x000ee20000000a00 */
[----:B-1----:R-:W-:Y:S04]  /*4ee0*/  @P1 IMAD R0, R4, UR36, RZ ;  /* 0x0000002404001c24 */ /* 0x002fe8000f8e02ff */
[----:B---3--:R-:W-:Y:S04]  /*4ef0*/  @P1 IMAD.WIDE R8, R0, 0x4, R8 ;  /* 0x0000000400081825 */ /* 0x008fe800078e0208 */
[----:B------:R-:W-:Y:S01]  /*4f00*/  HFMA2 R0, -RZ, RZ, 0, 5.9604644775390625e-08 ;  /* 0x00000001ff007431 */ /* 0x000fe200000001ff */
[----:B-----5:R3:W5:Y:S04]  /*4f10*/  @P1 LDG.E R71, desc[UR52][R8.64] ;  /* 0x0000003408471981 */ /* 0x020768000c1e1900 */
[----:B------:R-:W-:Y:S01]  /*4f20*/  @!P1 PRMT R141, R0, 0x7610, R141 ;  /* 0x00007610008d9816 */ /* 0x000fe2000000008d */
[----:B---3--:R-:W4:Y:S06]  /*4f30*/  @!P1 LDC R71, c[0x0][0x880] ;  /* 0x00022000ff479b82 */ /* 0x008f2c0000000800 */
.L_x_97:
[----:B----45:R-:W-:Y:S01]  /*4f40*/  @!P0 FSETP.EQ.AND P1, PT, R71, RZ, PT ;  /* 0x000000ff4700820b */ /* 0x030fe20003f22000 */
[----:B------:R-:W-:Y:S01]  /*4f50*/  @!UPT UIADD3 URZ, UPT, UPT, URZ, URZ, URZ ;  /* 0x000000fffffff290 */ /* 0x000fe2000fffe0ff */
[----:B------:R-:W-:Y:S11]  /*4f60*/  @!P0 BRA `(.L_x_98) ;  /* 0x0000000000188947 */ /* 0x000ff60003800000 */
[----:B------:R-:W-:Y:S02]  /*4f70*/  LOP3.LUT P0, RZ, R141, 0xff, RZ, 0xc0, !PT ;  /* 0x000000ff8dff7812 */ /* 0x000fe4000780c0ff */
[----:B------:R-:W-:Y:S04]  /*4f80*/  ISETP.NE.U32.AND P1, PT, R2, RZ, PT ;  /* 0x000000ff0200720c */ /* 0x000fe80003f25070 */
[----:B------:R-:W-:Y:S04]  /*4f90*/  ISETP.NE.AND.EX P1, PT, R3, RZ, PT, P1 ;  /* 0x000000ff0300720c */ /* 0x000fe80003f25310 */
[----:B------:R-:W-:Y:S03]  /*4fa0*/  PLOP3.LUT P1, PT, P1, PT, PT, 0x8, 0x80 ;  /* 0x000000000080781c */ /* 0x000fe60000f2e170 */
[----:B------:R-:W-:Y:S11]  /*4fb0*/  @P0 FSETP.EQ.AND P1, PT, R71, RZ, PT ;  /* 0x000000ff4700020b */ /* 0x000ff60003f22000 */
[----:B------:R-:W-:Y:S02]  /*4fc0*/  @!UPT UIADD3 URZ, UPT, UPT, URZ, URZ, URZ ;  /* 0x000000fffffff290 */ /* 0x000fe4000fffe0ff */
.L_x_98:
[----:B------:R-:W3:Y:S01]  /*4fd0*/  SYNCS.PHASECHK.TRANS64.TRYWAIT P0, [UR19+0xa8], R6 ;  /* 0x0000a806ff0075a7 */ /* 0x000ee20008001113 */
[----:B------:R-:W-:Y:S02]  /*4fe0*/  ELECT P2, URZ, PT ;  /* 0x0000000000ff782f */ /* 0x000fe40003840000 */
[----:B------:R-:W-:Y:S01]  /*4ff0*/  IADD3 R14, PT, PT, R14, 0x1, RZ ;  /* 0x000000010e0e7810 */ /* 0x000fe20007ffe0ff */
[----:B---3--:R-:W-:Y:S10]  /*5000*/  @!P0 BRA `(.L_x_99) ;  /* 0x0000003000a48947 */ /* 0x008ff40003800000 */
.L_x_165:
[----:B------:R-:W-:Y:S01]  /*5010*/  PLOP3.LUT P1, PT, P1, P2, PT, 0xf2, 0x2f ;  /* 0x00000000002f781c */ /* 0x000fe20000f25e72 */
[----:B------:R-:W-:Y:S01]  /*5020*/  UMOV UR16, 0x0 ;  /* 0x0000000000107882 */ /* 0x000fe20000000000 */
[----:B------:R-:W-:Y:S01]  /*5030*/  UMOV UR17, 0x10000000 ;  /* 0x1000000000117882 */ /* 0x000fe20000000000 */
[----:B------:R-:W-:Y:S01]  /*5040*/  UMOV UR12, UR36 ;  /* 0x00000024000c7c82 */ /* 0x000fe20008000000 */
[----:B------:R-:W-:Y:S01]  /*5050*/  LOP3.LUT R15, R15, 0x1, RZ, 0x3c, !PT ;  /* 0x000000010f0f7812 */ /* 0x000fe200078e3cff */
[----:B------:R-:W-:Y:S01]  /*5060*/  UPLOP3.LUT UP3, UPT, UPT, UPT, UPT, 0x80, 0x8 ;  /* 0x000000000008789c */ /* 0x000fe20003f6f070 */
[----:B------:R-:W-:Y:S07]  /*5070*/  UMOV UR36, UR29 ;  /* 0x0000001d00247c82 */ /* 0x000fee0008000000 */
[----:B-1----:R-:W-:Y:S01]  /*5080*/  @!P1 IADD3 R6, P0, PT, R16, 0x580, RZ ;  /* 0x0000058010069810 */ /* 0x002fe20007f1e0ff */
[----:B------:R-:W-:Y:S03]  /*5090*/  VOTEU.ALL UP0, P1 ;  /* 0x0000000000ff7886 */ /* 0x000fe60000800000 */
[----:B------:R-:W-:Y:S01]  /*50a0*/  @!P1 R2UR UR5, R6 ;  /* 0x00000000060592ca */ /* 0x000fe200000e0000 */
[----:B------:R-:W-:Y:S01]  /*50b0*/  @!P1 IMAD.X R0, RZ, RZ, R17, P0 ;  /* 0x000000ffff009224 */ /* 0x000fe200000e0611 */
[----:B------:R-:W-:Y:S01]  /*50c0*/  @!UP0 USHF.L.U32 UR10, UR51, 0x6, URZ ;  /* 0x00000006330a8899 */ /* 0x000fe200080006ff */
[----:B------:R-:W-:Y:S01]  /*50d0*/  ISETP.NE.AND P0, PT, R14, 0x2, PT ;  /* 0x000000020e00780c */ /* 0x000fe20003f05270 */
[----:B------:R-:W-:Y:S02]  /*50e0*/  @!UP0 USHF.L.U32 UR11, UR50, 0x7, URZ ;  /* 0x00000007320b8899 */ /* 0x000fe400080006ff */
[----:B------:R-:W-:Y:S01]  /*50f0*/  @!P1 R2UR UR4, R0 ;  /* 0x00000000000492ca */ /* 0x000fe200000e0000 */
[----:B------:R-:W-:Y:S01]  /*5100*/  @!UP0 UIADD3 UR8, UPT, UPT, UR19, 0x200, URZ ;  /* 0x0000020013088890 */ /* 0x000fe2000fffe0ff */
[----:B------:R-:W-:Y:S01]  /*5110*/  SEL R0, RZ, 0x1, P0 ;  /* 0x00000001ff007807 */ /* 0x000fe20000000000 */
[----:B------:R-:W-:Y:S01]  /*5120*/  @!UP0 UIADD3 UR9, UPT, UPT, UR19, 0xa0, URZ ;  /* 0x000000a013098890 */ /* 0x000fe2000fffe0ff */
[----:B------:R-:W-:Y:S01]  /*5130*/  SEL R14, R14, RZ, P0 ;  /* 0x000000ff0e0e7207 */ /* 0x000fe20000000000 */
[----:B------:R-:W-:Y:S01]  /*5140*/  VOTEU.ALL UP0, P1 ;  /* 0x0000000000ff7886 */ /* 0x000fe20000800000 */
[----:B------:R-:W-:Y:S01]  /*5150*/  LOP3.LUT R13, R13, R0, RZ, 0x3c, !PT ;  /* 0x000000000d0d7212 */ /* 0x000fe200078e3cff */
[----:B------:R-:W-:Y:S01]  /*5160*/  IMAD.U32 R6, RZ, RZ, UR5 ;  /* 0x00000005ff067e24 */ /* 0x000fe2000f8e00ff */
[----:B------:R-:W-:Y:S02]  /*5170*/  UIADD3 UR51, UPT, UPT, UR14, UR48, URZ ;  /* 0x000000300e337290 */ /* 0x000fe4000fffe0ff */
[----:B------:R-:W-:Y:S03]  /*5180*/  UIADD3 UR50, UPT, UPT, UR15, UR49, URZ ;  /* 0x000000310f327290 */ /* 0x000fe6000fffe0ff */
[----:B------:R-:W-:Y:S01]  /*5190*/  IMAD.U32 R7, RZ, RZ, UR4 ;  /* 0x00000004ff077e24 */ /* 0x000fe2000f8e00ff */
[----:B------:R-:W-:Y:S04]  /*51a0*/  @!P1 R2UR UR4, R6 ;  /* 0x00000000060492ca */ /* 0x000fe800000e0000 */
[----:B------:R-:W-:Y:S11]  /*51b0*/  @!P1 R2UR UR5, R7 ;  /* 0x00000000070592ca */ /* 0x000ff600000e0000 */
[----:B------:R-:W-:Y:S02]  /*51c0*/  @!UPT UIADD3 URZ, UPT, UPT, URZ, URZ, URZ ;  /* 0x000000fffffff290 */ /* 0x000fe4000fffe0ff */
[----:B------:R3:W-:Y:S01]  /*51d0*/  @!UP0 UTMALDG.3D [UR8], [UR4], desc[UR16] ;  /* 0x00001008040085b4 */ /* 0x0007e20008011000 */
[----:B------:R3:W-:Y:S01]  /*51e0*/  @!P1 SYNCS.ARRIVE.TRANS64.RED.A0TR RZ, [UR19+0xa0], R12 ;  /* 0x0000a00cffff99a7 */ /* 0x0007e20008300413 */
[----:B------:R-:W-:Y:S01]  /*51f0*/  SYNCS.ARRIVE.TRANS64.RED.A1T0 RZ, [UR54], RZ ;  /* 0x000000ffffff79a7 */ /* 0x000fe20008100436 */
[----:B------:R-:W-:Y:S05]  /*5200*/  BRA.U UP1, `(.L_x_100) ;  /* 0xfffffff501a87547 */ /* 0x000fea000b83ffff */
[----:B------:R-:W-:Y:S07]  /*5210*/  MOV R0, UR19 ;  /* 0x0000001300007c02 */ /* 0x000fee0008000f00 */
.L_x_101:
[----:B-1----:R-:W-:-:S04]  /*5220*/  SHF.L.U32 R2, R15, 0x1f, RZ ;  /* 0x0000001f0f027819 */ /* 0x002fc800000006ff */
[----:B------:R1:W4:Y:S03]  /*5230*/  SYNCS.PHASECHK.TRANS64.TRYWAIT P0, [R0+URZ+0xa8], R2 ;  /* 0x0000a802000075a7 */ /* 0x00032600080011ff */
[----:B----4-:R-:W-:Y:S05]  /*5240*/  @!P0 NANOSLEEP.SYNCS 0x989680 ;  /* 0x009896800000895d */ /* 0x010fea0003900000 */
[----:B------:R-:W4:Y:S02]  /*5250*/  @!P0 SYNCS.PHASECHK.TRANS64 P0, [R0+URZ+0xa8], R2 ;  /* 0x0000a802000085a7 */ /* 0x000f2400080010ff */
[----:B--234-:R-:W-:Y:S05]  /*5260*/  @P0 EXIT ;  /* 0x000000000000094d */ /* 0x01cfea0003800000 */
[----:B------:R-:W-:Y:S05]  /*5270*/  BRA `(.L_x_101) ;  /* 0xfffffffc00e87947 */ /* 0x000fea000383ffff */
.L_x_92:
[----:B------:R-:W-:-:S06]  /*5280*/  UISETP.GE.AND UP0, UPT, UR15, 0x4, UPT ;  /* 0x000000040f00788c */ /* 0x000fcc000bf06270 */
[----:B------:R-:W-:-:S13]  /*5290*/  PLOP3.LUT P0, PT, PT, PT, UP0, 0x80, 0x8 ;  /* 0x000000000008781c */ /* 0x000fda0003f0f008 */
[----:B-1----:R-:W-:Y:S05]  /*52a0*/  @!P0 EXIT ;  /* 0x000000000000894d */ /* 0x002fea0003800000 */
[----:B------:R-:W-:Y:S01]  /*52b0*/  BAR.SYNC.DEFER_BLOCKING 0x6, 0xa0 ;  /* 0x0182800000007b1d */ /* 0x000fe20000010000 */
[C---:B------:R-:W-:Y:S01]  /*52c0*/  IMAD.SHL.U32 R2, R131.reuse, 0x40, RZ ;  /* 0x0000004083027824 */ /* 0x040fe200078e00ff */
[----:B------:R-:W-:Y:S01]  /*52d0*/  CS2R R146, SRZ ;  /* 0x0000000000927805 */ /* 0x000fe2000001ff00 */
[C---:B------:R-:W-:Y:S01]  /*52e0*/  IMAD.SHL.U32 R140, R131.reuse, 0x8, RZ ;  /* 0x00000008838c7824 */ /* 0x040fe200078e00ff */
[----:B------:R-:W-:Y:S01]  /*52f0*/  CS2R R144, SRZ ;  /* 0x0000000000907805 */ /* 0x000fe2000001ff00 */
[C---:B------:R-:W-:Y:S01]  /*5300*/  IMAD.SHL.U32 R148, R131.reuse, 0x10, RZ ;  /* 0x0000001083947824 */ /* 0x040fe200078e00ff */
[----:B------:R-:W-:Y:S01]  /*5310*/  UMOV UR57, 0x400 ;  /* 0x0000040000397882 */ /* 0x000fe20000000000 */
[----:B------:R-:W-:Y:S01]  /*5320*/  LOP3.LUT R3, R2, 0x180, RZ, 0xc0, !PT ;  /* 0x0000018002037812 */ /* 0x000fe200078ec0ff */
[----:B------:R-:W-:Y:S01]  /*5330*/  ULEA UR57, UR54, UR57, 0x18 ;  /* 0x0000003936397291 */ /* 0x000fe2000f8ec0ff */
[----:B------:R-:W1:Y:S01]  /*5340*/  LDC.64 R132, c[0x0][0x888] ;  /* 0x00022200ff847b82 */ /* 0x000e620000000a00 */
[----:B------:R-:W-:Y:S01]  /*5350*/  IMAD.U32 R69, R131, 0x10000, RZ ;  /* 0x0001000083457824 */ /* 0x000fe200078e00ff */
[----:B------:R-:W-:Y:S01]  /*5360*/  LOP3.LUT R140, R3, 0x30, R140, 0xf8, !PT ;  /* 0x00000030038c7812 */ /* 0x000fe200078ef88c */
[----:B------:R-:W-:Y:S01]  /*5370*/  UIADD3 UR4, UPT, UPT, UR57, 0x2200, URZ ;  /* 0x0000220039047890 */ /* 0x000fe2000fffe0ff */
[----:B------:R-:W-:Y:S01]  /*5380*/  LOP3.LUT R150, R148, 0x20, RZ, 0xc0, !PT ;  /* 0x0000002094967812 */ /* 0x000fe200078ec0ff */
[----:B------:R-:W-:Y:S01]  /*5390*/  IMAD.MOV.U32 R68, RZ, RZ, RZ ;  /* 0x000000ffff447224 */ /* 0x000fe200078e00ff */
[----:B------:R-:W-:Y:S01]  /*53a0*/  LOP3.LUT R140, R140, 0x1e40, R2, 0xf8, !PT ;  /* 0x00001e408c8c7812 */ /* 0x000fe200078ef802 */
[----:B------:R-:W2:Y:S01]  /*53b0*/  LDCU UR59, c[0x0][0x370] ;  /* 0x00006e00ff3b77ac */ /* 0x000ea20008000800 */
[----:B------:R-:W3:Y:S01]  /*53c0*/  LDC.64 R138, c[0x0][0x890] ;  /* 0x00022400ff8a7b82 */ /* 0x000ee20000000a00 */
[----:B------:R-:W-:Y:S01]  /*53d0*/  LOP3.LUT R69, R69, 0x600000, RZ, 0xc0, !PT ;  /* 0x0060000045457812 */ /* 0x000fe200078ec0ff */
[----:B------:R-:W-:Y:S01]  /*53e0*/  IMAD.U32 R151, RZ, RZ, UR4 ;  /* 0x00000004ff977e24 */ /* 0x000fe2000f8e00ff */
[----:B------:R-:W-:Y:S01]  /*53f0*/  LOP3.LUT R148, R148, 0x40, RZ, 0xc0, !PT ;  /* 0x0000004094947812 */ /* 0x000fe200078ec0ff */
[----:B------:R-:W-:Y:S01]  /*5400*/  VIADD R149, R140, UR57 ;  /* 0x000000398c957c36 */ /* 0x000fe20008000000 */
[----:B------:R-:W4:Y:S01]  /*5410*/  LDCU.64 UR62, c[0x0][0x348] ;  /* 0x00006900ff3e77ac */ /* 0x000f220008000a00 */
[----:B------:R-:W2:Y:S02]  /*5420*/  LDS R0, [UR57+0x170] ;  /* 0x00017039ff007984 */ /* 0x000ea40008000800 */
[----:B------:R-:W1:Y:S01]  /*5430*/  LDC.64 R136, c[0x0][0x8b0] ;  /* 0x00022c00ff887b82 */ /* 0x000e620000000a00 */
[--C-:B------:R-:W-:Y:S01]  /*5440*/  IADD3 R150, PT, PT, -R150, 0x200, R149.reuse ;  /* 0x0000020096967810 */ /* 0x100fe20007ffe195 */
[----:B------:R-:W1:Y:S01]  /*5450*/  LDCU UR41, c[0x0][0xb0c] ;  /* 0x00016180ff2977ac */ /* 0x000e620008000800 */
[----:B------:R-:W-:-:S03]  /*5460*/  IADD3 R149, PT, PT, -R148, 0x200, R149 ;  /* 0x0000020094957810 */ /* 0x000fc60007ffe195 */
[----:B------:R-:W-:Y:S01]  /*5470*/  IMAD.IADD R148, R150, 0x1, -R148 ;  /* 0x0000000196947824 */ /* 0x000fe200078e0a94 */
[----:B------:R-:W1:Y:S01]  /*5480*/  LDCU UR55, c[0x0][0xb20] ;  /* 0x00016400ff3777ac */ /* 0x000e620008000800 */
[----:B------:R-:W1:Y:S01]  /*5490*/  LDC.64 R134, c[0x0][0x8a8] ;  /* 0x00022a00ff867b82 */ /* 0x000e620000000a00 */
[----:B------:R-:W1:Y:S01]  /*54a0*/  LDCU UR40, c[0x0][0xb30] ;  /* 0x00016600ff2877ac */ /* 0x000e620008000800 */
[----:B------:R-:W1:Y:S01]  /*54b0*/  LDCU.64 UR38, c[0x0][0xb28] ;  /* 0x00016500ff2677ac */ /* 0x000e620008000a00 */
[----:B------:R-:W1:Y:S01]  /*54c0*/  LDCU.128 UR44, c[0x0][0xb10] ;  /* 0x00016200ff2c77ac */ /* 0x000e620008000c00 */
[----:B------:R-:W1:Y:S01]  /*54d0*/  LDCU UR58, c[0x0][0x374] ;  /* 0x00006e80ff3a77ac */ /* 0x000e620008000800 */
[----:B------:R-:W-:Y:S01]  /*54e0*/  UIADD3 UR56, UPT, UPT, UR57, 0x200, URZ ;  /* 0x0000020039387890 */ /* 0x000fe2000fffe0ff */
[----:B--2-4-:R-:W-:-:S11]  /*54f0*/  IMAD.IADD R69, R0, 0x1, R69 ;  /* 0x0000000100457824 */ /* 0x014fd600078e0245 */
.L_x_119:
[----:B------:R-:W-:Y:S02]  /*5500*/  LEA R3, R144, UR57, 0x3 ;  /* 0x0000003990037c11 */ /* 0x000fe4000f8e18ff */
[----:B------:R-:W-:Y:S02]  /*5510*/  SHF.L.U32 R0, R146, 0x1f, RZ ;  /* 0x0000001f92007819 */ /* 0x000fe400000006ff */
[----:B------:R-:W-:Y:S02]  /*5520*/  LEA R4, R144, UR57, 0x4 ;  /* 0x0000003990047c11 */ /* 0x000fe4000f8e20ff */
[----:B--2---:R-:W2:Y:S02]  /*5530*/  SYNCS.PHASECHK.TRANS64.TRYWAIT P0, [R3+URZ+0xc0], R0 ;  /* 0x0000c000030075a7 */ /* 0x004ea400080011ff */
[----:B-12---:R-:W-:Y:S05]  /*5540*/  @!P0 BRA `(.L_x_102) ;  /* 0x0000002c006c8947 */ /* 0x006fea0003800000 */
.L_x_166:
        /* <DEDUP_REMOVED lines=11> */
[----:B------:R-:W-:Y:S01]  /*5600*/  PLOP3.LUT P0, PT, PT, PT, UP1, 0x80, 0x8 ;  /* 0x000000000008781c */ /* 0x000fe20003f0f018 */
[----:B------:R-:W-:Y:S11]  /*5610*/  UP2UR UR61, UPR, URZ, 0x2 ;  /* 0x00000002ff3d7883 */ /* 0x000ff60008000000 */
[----:B------:R-:W-:Y:S01]  /*5620*/  @!UPT UIADD3 URZ, UPT, UPT, URZ, URZ, URZ ;  /* 0x000000fffffff290 */ /* 0x000fe2000fffe0ff */
[----:B--2---:R-:W-:Y:S02]  /*5630*/  @P0 SHF.R.U32.HI R0, RZ, 0x10, R5 ;  /* 0x00000010ff000819 */ /* 0x004fe40000011605 */
        /* <DEDUP_REMOVED lines=13> */
[----:B------:R-:W-:Y:S02]  /*5710*/  UISETP.NE.AND UP0, UPT, UR46, 0x1, UPT ;  /* 0x000000012e00788c */ /* 0x000fe4000bf05270 */
[----:B------:R-:W-:Y:S02]  /*5720*/  USHF.R.U32.HI UR15, URZ, UR55, UR15 ;  /* 0x00000037ff0f7299 */ /* 0x000fe4000801160f */
[----:B------:R-:W-:Y:S02]  /*5730*/  UIMAD.WIDE.U32 UR18, UR59, UR44, URZ ;  /* 0x0000002c3b1272a5 */ /* 0x000fe4000f8e00ff */
[----:B------:R-:W-:Y:S02]  /*5740*/  UIMAD.WIDE.U32 UR20, UR42, UR47, URZ ;  /* 0x0000002f2a1472a5 */ /* 0x000fe4000f8e00ff */
[----:B------:R-:W-:Y:S02]  /*5750*/  USEL UR4, UR58, UR15, !UP0 ;  /* 0x0000000f3a047287 */ /* 0x000fe4000c000000 */
[----:B------:R-:W-:Y:S02]  /*5760*/  UISETP.NE.AND UP2, UPT, UR37, 0x1, UPT ;  /* 0x000000012500788c */ /* 0x000fe4000bf45270 */
[----:B------:R-:W-:Y:S02]  /*5770*/  USHF.R.U32.HI UR14, URZ, UR45, UR19 ;  /* 0x0000002dff0e7299 */ /* 0x000fe40008011613 */
[----:B------:R-:W-:Y:S02]  /*5780*/  USHF.R.U32.HI UR15, URZ, UR55, UR21 ;  /* 0x00000037ff0f7299 */ /* 0x000fe40008011615 */
[----:B------:R-:W-:Y:S02]  /*5790*/  UIMAD.WIDE.U32 UR18, UR4, UR38, URZ ;  /* 0x00000026041272a5 */ /* 0x000fe4000f8e00ff */
[----:B------:R-:W-:Y:S02]  /*57a0*/  UISETP.NE.AND UP1, UPT, UR41, 0x1, UPT ;  /* 0x000000012900788c */ /* 0x000fe4000bf25270 */
[----:B------:R-:W-:Y:S02]  /*57b0*/  UIMAD.WIDE.U32 UR16, UR43, UR44, URZ ;  /* 0x0000002c2b1072a5 */ /* 0x000fe4000f8e00ff */
[----:B------:R-:W-:Y:S02]  /*57c0*/  USEL UR8, UR42, UR15, !UP0 ;  /* 0x0000000f2a087287 */ /* 0x000fe4000c000000 */
[----:B------:R-:W-:Y:S02]  /*57d0*/  USEL UR9, UR59, UR14, !UP1 ;  /* 0x0000000e3b097287 */ /* 0x000fe4000c800000 */
[----:B------:R-:W-:Y:S02]  /*57e0*/  USHF.R.U32.HI UR14, URZ, UR45, UR17 ;  /* 0x0000002dff0e7299 */ /* 0x000fe40008011611 */
[----:B------:R-:W-:Y:S02]  /*57f0*/  UIMAD.WIDE.U32 UR16, UR9, UR38, URZ ;  /* 0x00000026091072a5 */ /* 0x000fe4000f8e00ff */
[----:B------:R-:W-:Y:S02]  /*5800*/  USEL UR5, UR43, UR14, !UP1 ;  /* 0x0000000e2b057287 */ /* 0x000fe4000c800000 */
[----:B------:R-:W-:Y:S02]  /*5810*/  @UP2 USHF.R.U32.HI UR9, URZ, UR39, UR17 ;  /* 0x00000027ff092299 */ /* 0x000fe40008011611 */
[----:B------:R-:W-:Y:S02]  /*5820*/  UIMAD.WIDE.U32 UR12, UR8, UR38, URZ ;  /* 0x00000026080c72a5 */ /* 0x000fe4000f8e00ff */
[----:B------:R-:W-:Y:S02]  /*5830*/  UIMAD UR6, UR37, UR9, URZ ;  /* 0x00000009250672a4 */ /* 0x000fe4000f8e02ff */
[----:B------:R-:W-:Y:S01]  /*5840*/  USHF.R.U32.HI UR11, URZ, UR39, UR13 ;  /* 0x00000027ff0b7299 */ /* 0x000fe2000801160d */
[----:B------:R-:W-:Y:S02]  /*5850*/  UMOV UR15, UR19 ;  /* 0x00000013000f7c82 */ /* 0x000fe40008000000 */
[----:B------:R-:W-:Y:S02]  /*5860*/  @UP2 USHF.R.U32.HI UR4, URZ, UR39, UR15 ;  /* 0x00000027ff042299 */ /* 0x000fe4000801160f */
[----:B------:R-:W-:Y:S02]  /*5870*/  USEL UR12, UR8, UR11, !UP2 ;  /* 0x0000000b080c7287 */ /* 0x000fe4000d000000 */
[----:B------:R-:W-:Y:S02]  /*5880*/  UIMAD UR4, UR37, UR4, URZ ;  /* 0x00000004250472a4 */ /* 0x000fe4000f8e02ff */
[----:B------:R-:W-:Y:S02]  /*5890*/  UIADD3 UR11, UPT, UPT, -UR12, URZ, URZ ;  /* 0x000000ff0c0b7290 */ /* 0x000fe4000fffe1ff */
[----:B------:R-:W-:Y:S02]  /*58a0*/  UISETP.GE.AND UP0, UPT, UR8, UR4, UPT ;  /* 0x000000040800728c */ /* 0x000fe4000bf06270 */
[----:B------:R-:W-:Y:S02]  /*58b0*/  UIMAD UR11, UR37, UR11, UR8 ;  /* 0x0000000b250b72a4 */ /* 0x000fe4000f8e0208 */
[----:B------:R-:W-:Y:S02]  /*58c0*/  UISETP.GE.OR UP0, UPT, UR5, UR6, UP0 ;  /* 0x000000060500728c */ /* 0x000fe40008706670 */
[----:B------:R-:W-:Y:S02]  /*58d0*/  UIMAD.WIDE.U32 UR6, UR5, UR38, URZ ;  /* 0x00000026050672a5 */ /* 0x000fe4000f8e00ff */
[----:B------:R-:W-:Y:S04]  /*58e0*/  UIADD3 UR6, UPT, UPT, -UR8, URZ, URZ ;  /* 0x000000ff08067290 */ /* 0x000fe8000fffe1ff */
[----:B------:R-:W-:Y:S03]  /*58f0*/  UIMAD UR42, UR46, UR6, UR42 ;  /* 0x000000062e2a72a4 */ /* 0x000fe6000f8e022a */
[----:B------:R-:W-:Y:S02]  /*5900*/  @!UP0 USHF.R.U32.HI UR4, URZ, UR39, UR7 ;  /* 0x00000027ff048299 */ /* 0x000fe40008011607 */
[----:B------:R-:W-:Y:S02]  /*5910*/  UIADD3 UR7, UPT, UPT, -UR5, URZ, URZ ;  /* 0x000000ff05077290 */ /* 0x000fe4000fffe1ff */
[----:B------:R-:W-:Y:S02]  /*5920*/  @!UP0 USEL UR4, UR5, UR4, !UP2 ;  /* 0x0000000405048287 */ /* 0x000fe4000d000000 */
[----:B------:R-:W-:Y:S02]  /*5930*/  UIMAD UR43, UR41, UR7, UR43 ;  /* 0x00000007292b72a4 */ /* 0x000fe4000f8e022b */
[----:B------:R-:W-:Y:S02]  /*5940*/  @!UP0 UIMAD UR10, UR9, UR11, UR4 ;  /* 0x0000000b090a82a4 */ /* 0x000fe4000f8e0204 */
[----:B------:R-:W-:Y:S04]  /*5950*/  @!UP0 UIADD3 UR11, UPT, UPT, UR12, -UR4, URZ ;  /* 0x800000040c0b8290 */ /* 0x000fe8000fffe0ff */
[----:B------:R-:W-:Y:S03]  /*5960*/  @!UP0 UIMAD UR8, UR11, UR37, UR5 ;  /* 0x000000250b0882a4 */ /* 0x000fe6000f8e0205 */
[----:B------:R-:W-:Y:S02]  /*5970*/  @!UP0 UMOV UR5, UR10 ;  /* 0x0000000a00058c82 */ /* 0x000fe40008000000 */
[----:B------:R-:W-:Y:S02]  /*5980*/  UIMAD UR43, UR5, UR41, UR43 ;  /* 0x00000029052b72a4 */ /* 0x000fe4000f8e022b */
[----:B------:R-:W-:Y:S11]  /*5990*/  UIMAD UR42, UR8, UR46, UR42 ;  /* 0x0000002e082a72a4 */ /* 0x000ff6000f8e022a */
[----:B------:R-:W-:Y:S01]  /*59a0*/  @!UPT UIADD3 URZ, UPT, UPT, URZ, URZ, URZ ;  /* 0x000000fffffff290 */ /* 0x000fe2000fffe0ff */
.L_x_103:
[----:B------:R-:W-:Y:S01]  /*59b0*/  UISETP.NE.AND UP0, UPT, UR40, 0x1, UPT ;  /* 0x000000012800788c */ /* 0x000fe2000bf05270 */
[----:B------:R-:W-:Y:S10]  /*59c0*/  IADD3 R144, PT, PT, R144, 0x1, RZ ;  /* 0x0000000190907810 */ /* 0x000ff40007ffe0ff */
[----:B------:R-:W2:Y:S01]  /*59d0*/  @!UP0 LDCU.128 UR8, c[0x0][0xb10] ;  /* 0x00016200ff0887ac */ /* 0x000ea20008000c00 */
[----:B------:R-:W4:Y:S01]  /*59e0*/  @!UP0 LDCU UR5, c[0x0][0xb0c] ;  /* 0x00016180ff0587ac */ /* 0x000f220008000800 */
[----:B------:R-:W3:Y:S01]  /*59f0*/  @!UP0 LDCU UR4, c[0x0][0xb20] ;  /* 0x00016400ff0487ac */ /* 0x000ee20008000800 */
[----:B--2---:R-:W-:Y:S02]  /*5a00*/  UIMAD.WIDE.U32 UR6, UR43, UR8, URZ ;  /* 0x000000082b0672a5 */ /* 0x004fe4000f8e00ff */
[----:B------:R-:W-:Y:S02]  /*5a10*/  UIMAD.WIDE.U32 UR12, UR42, UR11, URZ ;  /* 0x0000000b2a0c72a5 */ /* 0x000fe4000f8e00ff */
[----:B------:R-:W-:Y:S02]  /*5a20*/  @!UP0 UISETP.NE.AND UP1, UPT, UR10, 0x1, UPT ;  /* 0x000000010a00888c */ /* 0x000fe4000bf25270 */
[----:B------:R-:W-:Y:S02]  /*5a30*/  @!UP0 USHF.R.U32.HI UR7, URZ, UR9, UR7 ;  /* 0x00000009ff078299 */ /* 0x000fe40008011607 */
[----:B----4-:R-:W-:Y:S02]  /*5a40*/  @!UP0 UISETP.NE.AND UP2, UPT, UR5, 0x1, UPT ;  /* 0x000000010500888c */ /* 0x010fe4000bf45270 */
[----:B---3--:R-:W-:Y:S02]  /*5a50*/  @!UP0 USHF.R.U32.HI UR4, URZ, UR4, UR13 ;  /* 0x00000004ff048299 */ /* 0x008fe4000801160d */
[----:B------:R-:W-:Y:S02]  /*5a60*/  @!UP0 USEL UR7, UR43, UR7, !UP2 ;  /* 0x000000072b078287 */ /* 0x000fe4000d000000 */
[----:B------:R-:W-:Y:S04]  /*5a70*/  @!UP0 USEL UR6, UR42, UR4, !UP1 ;  /* 0x000000042a068287 */ /* 0x000fe8000c800000 */
[----:B------:R-:W-:Y:S02]  /*5a80*/  @!UP0 UIADD3 UR4, UPT, UPT, -UR7, UR6, URZ ;  /* 0x0000000607048290 */ /* 0x000fe4000fffe1ff */
[----:B------:R-:W-:Y:S02]  /*5a90*/  @!UP0 UIADD3 UR6, UPT, UPT, UR7, -UR6, URZ ;  /* 0x8000000607068290 */ /* 0x000fe4000fffe0ff */
[----:B------:R-:W-:Y:S02]  /*5aa0*/  @!UP0 UIMAD UR43, UR4, UR5, UR43 ;  /* 0x00000005042b82a4 */ /* 0x000fe4000f8e022b */
[----:B------:R-:W-:Y:S02]  /*5ab0*/  @!UP0 UIMAD UR42, UR6, UR10, UR42 ;  /* 0x0000000a062a82a4 */ /* 0x000fe4000f8e022a */
[----:B------:R-:W-:Y:S09]  /*5ac0*/  ULOP3.LUT UP0, URZ, UR56, 0x1b0, URZ, 0xc0, !UPT ;  /* 0x000001b038ff7892 */ /* 0x000ff2000f80c0ff */
[----:B------:R-:W-:Y:S05]  /*5ad0*/  BRA.U !UP0, `(.L_x_104) ;  /* 0x0000000108407547 */ /* 0x000fea000b800000 */
[----:B------:R-:W2:Y:S01]  /*5ae0*/  LDCU.64 UR8, c[0x4][0x80] ;  /* 0x01001000ff0877ac */ /* 0x000ea20008000a00 */
[----:B------:R-:W-:Y:S01]  /*5af0*/  MOV R3, 0x0 ;  /* 0x0000000000037802 */ /* 0x000fe20000000f00 */
[----:B------:R-:W-:Y:S02]  /*5b00*/  HFMA2 R12, -RZ, RZ, 0, 5.9604644775390625e-08 ;  /* 0x00000001ff0c7431 */ /* 0x000fe400000001ff */
[----:B------:R-:W-:Y:S02]  /*5b10*/  IMAD.MOV.U32 R8, RZ, RZ, 0x70 ;  /* 0x00000070ff087424 */ /* 0x000fe400078e00ff */
[----:B------:R-:W-:Y:S01]  /*5b20*/  IMAD.MOV.U32 R13, RZ, RZ, RZ ;  /* 0x000000ffff0d7224 */ /* 0x000fe200078e00ff */
[----:B------:R-:W3:Y:S01]  /*5b30*/  LDCU.64 UR6, c[0x4][0x88] ;  /* 0x01001100ff0677ac */ /* 0x000ee20008000a00 */
[----:B------:R-:W4:Y:S01]  /*5b40*/  LDC.64 R2, c[0x4][R3] ;  /* 0x0100000003027b82 */ /* 0x000f220000000a00 */
[----:B------:R-:W1:Y:S01]  /*5b50*/  LDCU.64 UR4, c[0x4][0x8] ;  /* 0x01000100ff0477ac */ /* 0x000e620008000a00 */
[----:B--2---:R-:W-:Y:S01]  /*5b60*/  MOV R5, UR9 ;  /* 0x0000000900057c02 */ /* 0x004fe20008000f00 */
[----:B------:R-:W-:Y:S01]  /*5b70*/  IMAD.U32 R4, RZ, RZ, UR8 ;  /* 0x00000008ff047e24 */ /* 0x000fe2000f8e00ff */
[----:B---3--:R-:W-:Y:S01]  /*5b80*/  MOV R7, UR7 ;  /* 0x0000000700077c02 */ /* 0x008fe20008000f00 */
[----:B------:R-:W-:Y:S01]  /*5b90*/  IMAD.U32 R6, RZ, RZ, UR6 ;  /* 0x00000006ff067e24 */ /* 0x000fe2000f8e00ff */
[----:B-1----:R-:W-:Y:S01]  /*5ba0*/  MOV R11, UR5 ;  /* 0x00000005000b7c02 */ /* 0x002fe20008000f00 */
[----:B------:R-:W-:Y:S02]  /*5bb0*/  IMAD.U32 R10, RZ, RZ, UR4 ;  /* 0x00000004ff0a7e24 */ /* 0x000fe4000f8e00ff */
[----:B------:R-:W-:Y:S07]  /*5bc0*/  LEPC R20, `(.L_x_104) ;  /* 0x000000001014794e */ /* 0x000fee0000000000 */
[----:B----45:R-:W-:Y:S05]  /*5bd0*/  CALL.ABS.NOINC R2 ;  /* 0x0000000002007343 */ /* 0x030fea0003c00000 */
.L_x_104:
[----:B------:R-:W-:Y:S01]  /*5be0*/  LOP3.LUT P0, RZ, R151, 0x1b0, RZ, 0xc0, !PT ;  /* 0x000001b097ff7812 */ /* 0x000fe2000780c0ff */
[----:B------:R-:W-:Y:S11]  /*5bf0*/  BSSY.RECONVERGENT B6, `(.L_x_105) ;  /* 0x0000013000067945 */ /* 0x000ff60003800200 */
[----:B------:R-:W-:Y:S01]  /*5c00*/  @!UPT UIADD3 URZ, UPT, UPT, URZ, URZ, URZ ;  /* 0x000000fffffff290 */ /* 0x000fe2000fffe0ff */
[----:B------:R-:W-:Y:S05]  /*5c10*/  @!P0 BRA `(.L_x_106) ;  /* 0x0000000000408947 */ /* 0x000fea0003800000 */
        /* <DEDUP_REMOVED lines=16> */
.L_x_106:
[----:B------:R-:W-:Y:S05]  /*5d20*/  BSYNC.RECONVERGENT B6 ;  /* 0x0000000000067941 */ /* 0x000fea0003800200 */
.L_x_105:
[----:B------:R-:W-:Y:S02]  /*5d30*/  ISETP.NE.U32.AND P0, PT, R132, RZ, PT ;  /* 0x000000ff8400720c */ /* 0x000fe40003f05070 */
[C---:B------:R-:W-:Y:S02]  /*5d40*/  ISETP.NE.U32.AND P2, PT, R138.reuse, RZ, PT ;  /* 0x000000ff8a00720c */ /* 0x040fe40003f45070 */
[----:B------:R-:W-:Y:S02]  /*5d50*/  ISETP.NE.AND.EX P0, PT, R133, RZ, PT, P0 ;  /* 0x000000ff8500720c */ /* 0x000fe40003f05300 */
[----:B------:R-:W-:Y:S02]  /*5d60*/  ISETP.NE.U32.AND P4, PT, R138, RZ, PT ;  /* 0x000000ff8a00720c */ /* 0x000fe40003f85070 */
[C---:B------:R-:W-:Y:S02]  /*5d70*/  ISETP.NE.AND.EX P2, PT, R139.reuse, RZ, P0, P2 ;  /* 0x000000ff8b00720c */ /* 0x040fe40000745320 */
[----:B------:R-:W-:Y:S02]  /*5d80*/  ISETP.NE.AND.EX P4, PT, R139, RZ, PT, P4 ;  /* 0x000000ff8b00720c */ /* 0x000fe40003f85340 */
[----:B------:R-:W-:Y:S02]  /*5d90*/  ISETP.NE.U32.AND P5, PT, R136, RZ, PT ;  /* 0x000000ff8800720c */ /* 0x000fe40003fa5070 */
[----:B------:R-:W-:Y:S02]  /*5da0*/  PLOP3.LUT P0, PT, PT, PT, PT, 0x8, 0x80 ;  /* 0x000000000080781c */ /* 0x000fe40003f0e170 */
[----:B------:R-:W-:Y:S05]  /*5db0*/  ISETP.NE.AND.EX P5, PT, R137, RZ, PT, P5 ;  /* 0x000000ff8900720c */ /* 0x000fea0003fa5350 */
[----:B------:R-:W-:Y:S02]  /*5dc0*/  @!P2 ISETP.NE.U32.AND P1, PT, R132, RZ, PT ;  /* 0x000000ff8400a20c */ /* 0x000fe40003f25070 */
[----:B------:R-:W-:Y:S02]  /*5dd0*/  @!P2 PLOP3.LUT P0, PT, P4, PT, PT, 0x80, 0x8 ;  /* 0x000000000008a81c */ /* 0x000fe4000270f070 */
[----:B------:R-:W-:Y:S01]  /*5de0*/  @!P2 ISETP.NE.AND.EX P1, PT, R133, RZ, PT, P1 ;  /* 0x000000ff8500a20c */ /* 0x000fe20003f25310 */
[----:B------:R-:W-:Y:S01]  /*5df0*/  @!UPT UIADD3 URZ, UPT, UPT, URZ, URZ, URZ ;  /* 0x000000fffffff290 */ /* 0x000fe2000fffe0ff */
[----:B------:R-:W-:Y:S11]  /*5e00*/  @!P4 BRA `(.L_x_107) ;  /* 0x00000000002cc947 */ /* 0x000ff60003800000 */
[----:B------:R-:W-:Y:S01]  /*5e10*/  ISETP.NE.U32.AND P3, PT, R132, RZ, PT ;  /* 0x000000ff8400720c */ /* 0x000fe20003f65070 */
[----:B------:R-:W-:Y:S03]  /*5e20*/  IMAD.MOV.U32 R141, RZ, RZ, 0x1 ;  /* 0x00000001ff8d7424 */ /* 0x000fe600078e00ff */
[----:B------:R-:W-:Y:S11]  /*5e30*/  ISETP.NE.AND.EX P3, PT, R133, RZ, PT, P3 ;  /* 0x000000ff8500720c */ /* 0x000ff60003f65330 */
[----:B------:R-:W-:Y:S02]  /*5e40*/  @!UPT UIADD3 URZ, UPT, UPT, URZ, URZ, URZ ;  /* 0x000000fffffff290 */ /* 0x000fe4000fffe0ff */
[----:B------:R-:W2:Y:S01]  /*5e50*/  @P3 LDC.64 R2, c[0x0][0x888] ;  /* 0x00022200ff023b82 */ /* 0x000ea20000000a00 */
[----:B-1----:R-:W-:Y:S04]  /*5e60*/  @P3 IMAD R0, R138, UR36, RZ ;  /* 0x000000248a003c24 */ /* 0x002fe8000f8e02ff */
[----:B--2---:R-:W-:Y:S04]  /*5e70*/  @P3 IMAD.WIDE R2, R0, 0x4, R2 ;  /* 0x0000000400023825 */ /* 0x004fe800078e0202 */
[----:B------:R-:W-:Y:S01]  /*5e80*/  HFMA2 R0, -RZ, RZ, 0, 5.9604644775390625e-08 ;  /* 0x00000001ff007431 */ /* 0x000fe200000001ff */
[----:B-----5:R2:W5:Y:S04]  /*5e90*/  @P3 LDG.E R71, desc[UR52][R2.64] ;  /* 0x0000003402473981 */ /* 0x020568000c1e1900 */
[----:B------:R-:W-:Y:S01]  /*5ea0*/  @!P3 PRMT R141, R0, 0x7610, R141 ;  /* 0x00007610008db816 */ /* 0x000fe2000000008d */
[----:B--2---:R-:W3:Y:S06]  /*5eb0*/  @!P3 LDC R71, c[0x0][0x880] ;  /* 0x00022000ff47bb82 */ /* 0x004eec0000000800 */
.L_x_107:
[----:B------:R-:W-:Y:S05]  /*5ec0*/  @!P5 BRA `(.L_x_108) ;  /* 0x000000000020d947 */ /* 0x000fea0003800000 */
[----:B------:R-:W-:Y:S04]  /*5ed0*/  ISETP.NE.U32.AND P3, PT, R134, RZ, PT ;  /* 0x000000ff8600720c */ /* 0x000fe80003f65070 */
[----:B------:R-:W-:Y:S11]  /*5ee0*/  ISETP.NE.AND.EX P3, PT, R135, RZ, PT, P3 ;  /* 0x000000ff8700720c */ /* 0x000ff60003f65330 */
[----:B------:R-:W-:Y:S02]  /*5ef0*/  @!UPT UIADD3 URZ, UPT, UPT, URZ, URZ, URZ ;  /* 0x000000fffffff290 */ /* 0x000fe4000fffe0ff */
[----:B------:R-:W2:Y:S01]  /*5f00*/  @P3 LDC.64 R2, c[0x0][0x8a8] ;  /* 0x00022a00ff023b82 */ /* 0x000ea20000000a00 */
[----:B-1----:R-:W-:Y:S04]  /*5f10*/  @P3 IMAD R0, R136, UR36, RZ ;  /* 0x0000002488003c24 */ /* 0x002fe8000f8e02ff */
[----:B--2---:R-:W-:Y:S05]  /*5f20*/  @P3 IMAD.WIDE R2, R0, 0x4, R2 ;  /* 0x0000000400023825 */ /* 0x004fea00078e0202 */
[----:B-----5:R2:W5:Y:S02]  /*5f30*/  @P3 LDG.E R70, desc[UR52][R2.64] ;  /* 0x0000003402463981 */ /* 0x020564000c1e1900 */
[----:B--2---:R-:W4:Y:S02]  /*5f40*/  @!P3 LDC R70, c[0x0][0x8a0] ;  /* 0x00022800ff46bb82 */ /* 0x004f240000000800 */
.L_x_108:
[----:B---3-5:R-:W-:Y:S01]  /*5f50*/  @!P2 FSETP.NEU.AND P3, PT, R71, RZ, PT ;  /* 0x000000ff4700a20b */ /* 0x028fe20003f6d000 */
[----:B------:R-:W-:Y:S01]  /*5f60*/  BSSY B1, `(.L_x_109) ;  /* 0x000003f000017945 */ /* 0x000fe20003800000 */
[----:B------:R-:W-:Y:S02]  /*5f70*/  @!P2 SEL R2, RZ, 0xffffffff, P1 ;  /* 0xffffffffff02a807 */ /* 0x000fe40000800000 */
[----:B------:R-:W-:Y:S02]  /*5f80*/  CS2R R18, SRZ ;  /* 0x0000000000127805 */ /* 0x000fe4000001ff00 */
[----:B-1----:R-:W-:Y:S02]  /*5f90*/  @!P2 SEL R0, RZ, 0xffffffff, P3 ;  /* 0xffffffffff00a807 */ /* 0x002fe40001800000 */
[----:B------:R-:W-:Y:S02]  /*5fa0*/  CS2R R16, SRZ ;  /* 0x0000000000107805 */ /* 0x000fe4000001ff00 */
[----:B------:R-:W-:Y:S02]  /*5fb0*/  @!P2 LOP3.LUT P1, RZ, R141, 0xff, RZ, 0xc0, !PT ;  /* 0x000000ff8dffa812 */ /* 0x000fe4000782c0ff */
[----:B------:R-:W-:Y:S02]  /*5fc0*/  CS2R R26, SRZ ;  /* 0x00000000001a7805 */ /* 0x000fe4000001ff00 */
[----:B------:R-:W-:Y:S02]  /*5fd0*/  LEA R143, R68, UR57, 0x3 ;  /* 0x00000039448f7c11 */ /* 0x000fe4000f8e18ff */
[----:B------:R-:W-:Y:S02]  /*5fe0*/  CS2R R24, SRZ ;  /* 0x0000000000187805 */ /* 0x000fe4000001ff00 */
[----:B------:R-:W-:Y:S01]  /*5ff0*/  @P0 SEL R0, R2, R0, !P1 ;  /* 0x0000000002000207 */ /* 0x000fe20004800000 */
[----:B------:R-:W-:Y:S01]  /*6000*/  IMAD R2, R68, 0x40, R69 ;  /* 0x0000004044027824 */ /* 0x000fe200078e0245 */
[----:B------:R-:W-:Y:S02]  /*6010*/  SHF.L.U32 R4, R147, 0x1f, RZ ;  /* 0x0000001f93047819 */ /* 0x000fe400000006ff */
[----:B------:R-:W-:Y:S02]  /*6020*/  CS2R R30, SRZ ;  /* 0x00000000001e7805 */ /* 0x000fe4000001ff00 */
[----:B------:R-:W-:Y:S02]  /*6030*/  @!P2 LOP3.LUT R0, R0, 0x1, RZ, 0xc0, !PT ;  /* 0x000000010000a812 */ /* 0x000fe400078ec0ff */
[----:B------:R-:W-:Y:S02]  /*6040*/  CS2R R28, SRZ ;  /* 0x00000000001c7805 */ /* 0x000fe4000001ff00 */
[----:B------:R-:W-:Y:S02]  /*6050*/  PLOP3.LUT P5, PT, PT, PT, PT, 0x8, 0x80 ;  /* 0x000000000080781c */ /* 0x000fe40003fae170 */
[----:B------:R-:W-:Y:S02]  /*6060*/  CS2R R34, SRZ ;  /* 0x0000000000227805 */ /* 0x000fe4000001ff00 */
[----:B------:R-:W-:Y:S02]  /*6070*/  ISETP.NE.U32.OR P2, PT, R0, 0x1, P2 ;  /* 0x000000010000780c */ /* 0x000fe40001745470 */
[----:B------:R-:W-:Y:S11]  /*6080*/  CS2R R32, SRZ ;  /* 0x0000000000207805 */ /* 0x000ff6000001ff00 */
[----:B------:R-:W-:Y:S04]  /*6090*/  @P2 SHF.L.U32 R0, R145, 0x1f, RZ ;  /* 0x0000001f91002819 */ /* 0x000fe800000006ff */
[----:B------:R-:W1:Y:S01]  /*60a0*/  @P2 SYNCS.PHASECHK.TRANS64.TRYWAIT P0, [UR57+0xa0], R0 ;  /* 0x0000a000ff0025a7 */ /* 0x000e620008001139 */
[----:B------:R2:W3:Y:S01]  /*60b0*/  SYNCS.PHASECHK.TRANS64.TRYWAIT P3, [R143+URZ+0xe0], R4 ;  /* 0x0000e0048f0075a7 */ /* 0x0004e200080611ff */
[----:B-1----:R-:W-:Y:S01]  /*60c0*/  @P2 PLOP3.LUT P5, PT, P0, PT, PT, 0x8, 0x80 ;  /* 0x000000000080281c */ /* 0x002fe200007ae170 */
[----:B------:R-:W-:Y:S01]  /*60d0*/  @!UPT UIADD3 URZ, UPT, UPT, URZ, URZ, URZ ;  /* 0x000000fffffff290 */ /* 0x000fe2000fffe0ff */
[----:B--23--:R-:W-:Y:S11]  /*60e0*/  @!P2 BRA `(.L_x_110) ;  /* 0x000000000098a947 */ /* 0x00cff60003800000 */
[----:B------:R-:W-:Y:S01]  /*60f0*/  ISETP.NE.U32.AND P0, PT, R132, RZ, PT ;  /* 0x000000ff8400720c */ /* 0x000fe20003f05070 */
[----:B------:R-:W-:Y:S01]  /*6100*/  BSSY B0, `(.L_x_111) ;  /* 0x0000016000007945 */ /* 0x000fe20003800000 */
[----:B------:R-:W-:Y:S02]  /*6110*/  FSETP.NEU.AND P2, PT, R71, RZ, PT ;  /* 0x000000ff4700720b */ /* 0x000fe40003f4d000 */
[----:B------:R-:W-:Y:S02]  /*6120*/  CS2R R34, SRZ ;  /* 0x0000000000227805 */ /* 0x000fe4000001ff00 */
[----:B------:R-:W-:Y:S02]  /*6130*/  ISETP.NE.AND.EX P0, PT, R133, RZ, PT, P0 ;  /* 0x000000ff8500720c */ /* 0x000fe40003f05300 */
[----:B------:R-:W-:Y:S02]  /*6140*/  CS2R R32, SRZ ;  /* 0x0000000000207805 */ /* 0x000fe4000001ff00 */
[----:B------:R-:W-:Y:S02]  /*6150*/  LOP3.LUT P1, RZ, R141, 0xff, RZ, 0xc0, !PT ;  /* 0x000000ff8dff7812 */ /* 0x000fe4000782c0ff */
[----:B------:R-:W-:Y:S02]  /*6160*/  CS2R R30, SRZ ;  /* 0x00000000001e7805 */ /* 0x000fe4000001ff00 */
[----:B------:R-:W-:Y:S02]  /*6170*/  SEL R0, RZ, 0xffffffff, P2 ;  /* 0xffffffffff007807 */ /* 0x000fe40001000000 */
[----:B------:R-:W-:Y:S02]  /*6180*/  CS2R R28, SRZ ;  /* 0x00000000001c7805 */ /* 0x000fe4000001ff00 */
[----:B------:R-:W-:Y:S02]  /*6190*/  SEL R3, RZ, 0xffffffff, P0 ;  /* 0xffffffffff037807 */ /* 0x000fe40000000000 */
[----:B------:R-:W-:Y:S02]  /*61a0*/  CS2R R26, SRZ ;  /* 0x00000000001a7805 */ /* 0x000fe4000001ff00 */
[----:B------:R-:W-:Y:S02]  /*61b0*/  CS2R R24, SRZ ;  /* 0x0000000000187805 */ /* 0x000fe4000001ff00 */
[----:B------:R-:W-:Y:S02]  /*61c0*/  CS2R R18, SRZ ;  /* 0x0000000000127805 */ /* 0x000fe4000001ff00 */
[----:B------:R-:W-:Y:S02]  /*61d0*/  @P4 SEL R0, R3, R0, !P1 ;  /* 0x0000000003004207 */ /* 0x000fe40004800000 */
[----:B------:R-:W-:Y:S02]  /*61e0*/  CS2R R16, SRZ ;  /* 0x0000000000107805 */ /* 0x000fe4000001ff00 */
[----:B------:R-:W-:Y:S04]  /*61f0*/  LOP3.LUT R0, R0, 0x1, RZ, 0xc0, !PT ;  /* 0x0000000100007812 */ /* 0x000fe800078ec0ff */
[----:B------:R-:W-:Y:S01]  /*6200*/  ISETP.NE.U32.AND P0, PT, R0, 0x1, PT ;  /* 0x000000010000780c */ /* 0x000fe20003f05070 */
[----:B------:R-:W-:Y:S01]  /*6210*/  @!UPT UIADD3 URZ, UPT, UPT, URZ, URZ, URZ ;  /* 0x000000fffffff290 */ /* 0x000fe2000fffe0ff */
[----:B------:R-:W-:Y:S11]  /*6220*/  @!P5 BRA `(.L_x_112) ;  /* 0x00000000000cd947 */ /* 0x000ff60003800000 */
[----:B------:R-:W-:Y:S04]  /*6230*/  SHF.L.U32 R3, R145, 0x1f, RZ ;  /* 0x0000001f91037819 */ /* 0x000fe800000006ff */
[----:B------:R-:W1:Y:S02]  /*6240*/  SYNCS.PHASECHK.TRANS64.TRYWAIT P1, [UR57+0xa0], R3 ;  /* 0x0000a003ff0075a7 */ /* 0x000e640008021139 */
[----:B-1----:R-:W-:Y:S05]  /*6250*/  @!P1 BRA `(.L_x_113) ;  /* 0x00000020003c9947 */ /* 0x002fea0003800000 */
.L_x_112:
[----:B------:R-:W-:Y:S05]  /*6260*/  BSYNC B0 ;  /* 0x0000000000007941 */ /* 0x000fea0003800000 */
.L_x_111:
[----:B------:R2:W3:Y:S01]  /*6270*/  @P0 LDS.128 R32, [R140+UR57+0x200] ;  /* 0x000200398c200984 */ /* 0x0004e20008000c00 */
[----:B------:R-:W-:Y:S01]  /*6280*/  UIADD3 UR4, UPT, UPT, UR57, 0xa8, URZ ;  /* 0x000000a839047890 */ /* 0x000fe2000fffe0ff */
[----:B------:R-:W-:Y:S02]  /*6290*/  LOP3.LUT R145, R145, 0x1, RZ, 0x3c, !PT ;  /* 0x0000000191917812 */ /* 0x000fe400078e3cff */
[----:B------:R2:W1:Y:S01]  /*62a0*/  @P0 LDS.128 R28, [R150+0x10] ;  /* 0x00001000961c0984 */ /* 0x0004620000000c00 */
[----:B------:R-:W-:Y:S03]  /*62b0*/  UPRMT UR4, UR54, 0x654, UR4 ;  /* 0x0000065436047896 */ /* 0x000fe60008000004 */
[----:B------:R2:W1:Y:S04]  /*62c0*/  @P0 LDS.128 R24, [R149+0x20] ;  /* 0x0000200095180984 */ /* 0x0004680000000c00 */
[----:B------:R2:W1:Y:S01]  /*62d0*/  @P0 LDS.128 R16, [R148+0x30] ;  /* 0x0000300094100984 */ /* 0x0004620000000c00 */
[----:B------:R-:W-:Y:S01]  /*62e0*/  @!PT LDS RZ, [RZ] ;  /* 0x00000000fffff984 */ /* 0x000fe20000000800 */
[----:B------:R-:W-:Y:S01]  /*62f0*/  @!PT LDS RZ, [RZ] ;  /* 0x00000000fffff984 */ /* 0x000fe20000000800 */
[----:B------:R-:W-:Y:S01]  /*6300*/  @!PT LDS RZ, [RZ] ;  /* 0x00000000fffff984 */ /* 0x000fe20000000800 */
[----:B------:R-:W-:Y:S01]  /*6310*/  @!PT LDS RZ, [RZ] ;  /* 0x00000000fffff984 */ /* 0x000fe20000000800 */
[----:B------:R5:W-:Y:S06]  /*6320*/  MEMBAR.ALL.CTA ;  /* 0x0000000000007992 */ /* 0x000bec0000008000 */
[----:B-----5:R-:W5:Y:S02]  /*6330*/  FENCE.VIEW.ASYNC.S ;  /* 0x00000000000073c6 */ /* 0x020f640000000000 */
[----:B-----5:R-:W-:Y:S01]  /*6340*/  SYNCS.ARRIVE.TRANS64.RED.A1T0 RZ, [UR4], RZ ;  /* 0x000000ffffff79a7 */ /* 0x020fe20008100404 */
.L_x_110:
[----:B------:R-:W-:Y:S05]  /*6350*/  BSYNC B1 ;  /* 0x0000000000017941 */ /* 0x000fea0003800000 */
.L_x_109:
[----:B-1----:R-:W-:Y:S04]  /*6360*/  SHF.R.U32.HI R0, RZ, 0x15, R2 ;  /* 0x00000015ff007819 */ /* 0x002fe80000011602 */
[----:B------:R-:W-:Y:S01]  /*6370*/  LOP3.LUT P0, RZ, R0, 0x3, R142, 0x48, !PT ;  /* 0x0000000300ff7812 */ /* 0x000fe2000780488e */
[----:B------:R-:W-:Y:S01]  /*6380*/  @!UPT UIADD3 URZ, UPT, UPT, URZ, URZ, URZ ;  /* 0x000000fffffff290 */ /* 0x000fe2000fffe0ff */
[----:B------:R-:W-:Y:S11]  /*6390*/  @P3 BRA `(.L_x_114) ;  /* 0x0000000000083947 */ /* 0x000ff60003800000 */
[----:B------:R-:W1:Y:S02]  /*63a0*/  SYNCS.PHASECHK.TRANS64.TRYWAIT P1, [R143+URZ+0xe0], R4 ;  /* 0x0000e0048f0075a7 */ /* 0x000e6400080211ff */
[----:B-1----:R-:W-:Y:S05]  /*63b0*/  @!P1 BRA `(.L_x_115) ;  /* 0x0000001c00fc9947 */ /* 0x002fea0003800000 */
.L_x_114:
[----:B------:R-:W-:Y:S05]  /*63c0*/  @!P0 BRA `(.L_x_116) ;  /* 0x0000000000408947 */ /* 0x000fea0003800000 */
[----:B------:R-:W1:Y:S01]  /*63d0*/  LDCU.64 UR8, c[0x4][0x70] ;  /* 0x01000e00ff0877ac */ /* 0x000e620008000a00 */
[----:B------:R-:W-:Y:S01]  /*63e0*/  MOV R15, 0x0 ;  /* 0x00000000000f7802 */ /* 0x000fe20000000f00 */
[----:B------:R-:W-:Y:S02]  /*63f0*/  HFMA2 R12, -RZ, RZ, 0, 5.9604644775390625e-08 ;  /* 0x00000001ff0c7431 */ /* 0x000fe400000001ff */
[----:B------:R-:W-:Y:S02]  /*6400*/  IMAD.MOV.U32 R8, RZ, RZ, 0x192 ;  /* 0x00000192ff087424 */ /* 0x000fe400078e00ff */
[----:B------:R-:W-:Y:S01]  /*6410*/  IMAD.MOV.U32 R13, RZ, RZ, RZ ;  /* 0x000000ffff0d7224 */ /* 0x000fe200078e00ff */
[----:B------:R-:W5:Y:S01]  /*6420*/  LDCU.64 UR6, c[0x4][0x78] ;  /* 0x01000f00ff0677ac */ /* 0x000f620008000a00 */
[----:B------:R-:W2:Y:S01]  /*6430*/  LDC.64 R14, c[0x4][R15] ;  /* 0x010000000f0e7b82 */ /* 0x000ea20000000a00 */
[----:B------:R-:W3:Y:S01]  /*6440*/  LDCU.64 UR4, c[0x4][0x10] ;  /* 0x01000200ff0477ac */ /* 0x000ee20008000a00 */
[----:B-1----:R-:W-:Y:S01]  /*6450*/  MOV R5, UR9 ;  /* 0x0000000900057c02 */ /* 0x002fe20008000f00 */
[----:B------:R-:W-:Y:S01]  /*6460*/  IMAD.U32 R4, RZ, RZ, UR8 ;  /* 0x00000008ff047e24 */ /* 0x000fe2000f8e00ff */
[----:B-----5:R-:W-:Y:S01]  /*6470*/  MOV R7, UR7 ;  /* 0x0000000700077c02 */ /* 0x020fe20008000f00 */
[----:B------:R-:W-:Y:S01]  /*6480*/  IMAD.U32 R6, RZ, RZ, UR6 ;  /* 0x00000006ff067e24 */ /* 0x000fe2000f8e00ff */
[----:B---3--:R-:W-:Y:S01]  /*6490*/  MOV R11, UR5 ;  /* 0x00000005000b7c02 */ /* 0x008fe20008000f00 */
[----:B------:R-:W-:Y:S02]  /*64a0*/  IMAD.U32 R10, RZ, RZ, UR4 ;  /* 0x00000004ff0a7e24 */ /* 0x000fe4000f8e00ff */
[----:B------:R-:W-:Y:S07]  /*64b0*/  LEPC R20, `(.L_x_116) ;  /* 0x000000001014794e */ /* 0x000fee0000000000 */
[----:B--2-4-:R-:W-:Y:S05]  /*64c0*/  CALL.ABS.NOINC R14 ;  /* 0x000000000e007343 */ /* 0x014fea0003c00000 */
.L_x_116:
[----:B------:R-:W-:Y:S01]  /*64d0*/  LOP3.LUT P0, RZ, R131, 0x60, RZ, 0xc0, !PT ;  /* 0x0000006083ff7812 */ /* 0x000fe2000780c0ff */
[----:B------:R-:W-:Y:S05]  /*64e0*/  WARPSYNC.ALL ;  /* 0x0000000000007948 */ /* 0x000fea0003800000 */
[----:B------:R-:W-:Y:S01]  /*64f0*/  R2UR UR4, R2 ;  /* 0x00000000020472ca */ /* 0x000fe200000e0000 */
[----:B------:R-:W-:Y:S01]  /*6500*/  BSSY.RECONVERGENT B0, `(.L_x_117) ;  /* 0x000011f000007945 */ /* 0x000fe20003800200 */
[----:B---3--:R-:W-:Y:S02]  /*6510*/  F2FP.F16.E4M3.UNPACK_B R2, R32 ;  /* 0x00000020ff02723e */ /* 0x008fe400020006ff */
[-C--:B------:R-:W-:Y:S02]  /*6520*/  F2FP.F16.E4M3.UNPACK_B R21, R33.reuse ;  /* 0x00000021ff15723e */ /* 0x080fe400020006ff */
[----:B------:R-:W-:Y:S01]  /*6530*/  F2FP.F16.E4M3.UNPACK_B R12, R28 ;  /* 0x0000001cff0c723e */ /* 0x000fe200020006ff */
[----:B------:R-:W-:Y:S01]  /*6540*/  HADD2.F32 R0, -RZ, R2.H0_H0 ;  /* 0x20000002ff007230 */ /* 0x000fe20000004100 */
[----:B------:R-:W-:Y:S01]  /*6550*/  F2FP.F16.E4M3.UNPACK_B R32, R32.H1 ;  /* 0x00000020ff20723e */ /* 0x000fe200030006ff */
[--C-:B------:R-:W-:Y:S01]  /*6560*/  HADD2.F32 R73, -RZ, R21.reuse.H0_H0 ;  /* 0x20000015ff497230 */ /* 0x100fe20000004100 */
[----:B------:R-:W-:Y:S01]  /*6570*/  F2FP.F16.E4M3.UNPACK_B R33, R33.H1 ;  /* 0x00000021ff21723e */ /* 0x000fe200030006ff */
[----:B------:R-:W-:Y:S01]  /*6580*/  HADD2.F32 R74, -RZ, R21.H1_H1 ;  /* 0x30000015ff4a7230 */ /* 0x000fe20000004100 */
[-C--:B------:R-:W-:Y:S01]  /*6590*/  F2FP.F16.E4M3.UNPACK_B R20, R34.reuse ;  /* 0x00000022ff14723e */ /* 0x080fe200020006ff */
[--C-:B------:R-:W-:Y:S01]  /*65a0*/  HADD2.F32 R3, -RZ, R32.reuse.H0_H0 ;  /* 0x20000020ff037230 */ /* 0x100fe20000004100 */
[----:B------:R-:W-:Y:S01]  /*65b0*/  F2FP.F16.E4M3.UNPACK_B R15, R34.H1 ;  /* 0x00000022ff0f723e */ /* 0x000fe200030006ff */
[----:B------:R-:W-:Y:S01]  /*65c0*/  HADD2.F32 R72, -RZ, R32.H1_H1 ;  /* 0x30000020ff487230 */ /* 0x000fe20000004100 */
[-C--:B------:R-:W-:Y:S01]  /*65d0*/  F2FP.F16.E4M3.UNPACK_B R14, R35.reuse ;  /* 0x00000023ff0e723e */ /* 0x080fe200020006ff */
[--C-:B------:R-:W-:Y:S01]  /*65e0*/  HADD2.F32 R75, -RZ, R33.reuse.H0_H0 ;  /* 0x20000021ff4b7230 */ /* 0x100fe20000004100 */
[----:B------:R-:W-:Y:S01]  /*65f0*/  F2FP.F16.E4M3.UNPACK_B R13, R35.H1 ;  /* 0x00000023ff0d723e */ /* 0x000fe200030006ff */
[----:B------:R-:W-:Y:S01]  /*6600*/  HADD2.F32 R76, -RZ, R33.H1_H1 ;  /* 0x30000021ff4c7230 */ /* 0x000fe20000004100 */
[----:B------:R-:W-:Y:S01]  /*6610*/  F2FP.F16.E4M3.UNPACK_B R28, R28.H1 ;  /* 0x0000001cff1c723e */ /* 0x000fe200030006ff */
[--C-:B------:R-:W-:Y:S01]  /*6620*/  HADD2.F32 R77, -RZ, R20.reuse.H0_H0 ;  /* 0x20000014ff4d7230 */ /* 0x100fe20000004100 */
[-C--:B------:R-:W-:Y:S01]  /*6630*/  F2FP.F16.E4M3.UNPACK_B R11, R29.reuse ;  /* 0x0000001dff0b723e */ /* 0x080fe200020006ff */
        /* <DEDUP_REMOVED lines=43> */
[----:B------:R-:W-:Y:S01]  /*68f0*/  IADD3 R143, PT, PT, R143, 0x100, RZ ;  /* 0x000001008f8f7810 */ /* 0x000fe20007ffe0ff */
[----:B------:R-:W-:Y:S01]  /*6900*/  HADD2.F32 R100, -RZ, R6.H1_H1 ;  /* 0x30000006ff647230 */ /* 0x000fe20000004100 */
[----:B------:R-:W-:Y:S01]  /*6910*/  IADD3 R68, PT, PT, R68, 0x1, RZ ;  /* 0x0000000144447810 */ /* 0x000fe20007ffe0ff */
[--C-:B------:R-:W-:Y:S01]  /*6920*/  HADD2.F32 R101, -RZ, R5.reuse.H0_H0 ;  /* 0x20000005ff657230 */ /* 0x100fe20000004100 */
[----:B------:R-:W-:Y:S01]  /*6930*/  LOP3.LUT R143, R143, 0xfefffff8, RZ, 0xc0, !PT ;  /* 0xfefffff88f8f7812 */ /* 0x000fe200078ec0ff */
[----:B------:R-:W-:Y:S02]  /*6940*/  HADD2.F32 R102, -RZ, R5.H1_H1 ;  /* 0x30000005ff667230 */ /* 0x000fe40000004100 */
[--C-:B------:R-:W-:Y:S02]  /*6950*/  HADD2.F32 R103, -RZ, R4.reuse.H0_H0 ;  /* 0x20000004ff677230 */ /* 0x100fe40000004100 */
[----:B------:R-:W-:Y:S02]  /*6960*/  HADD2.F32 R104, -RZ, R4.H1_H1 ;  /* 0x30000004ff687230 */ /* 0x000fe40000004100 */
[----:B------:R-:W1:Y:S01]  /*6970*/  LDTM.x64 R4, tmem[UR4] ;  /* 0x00000004000479ee */ /* 0x000e620008340000 */
[----:B------:R-:W-:Y:S01]  /*6980*/  NOP ;  /* 0x0000000000007918 */ /* 0x000fe20000000000 */
[----:B-1----:R1:W-:Y:S01]  /*6990*/  SYNCS.ARRIVE.TRANS64.RED.A1T0 RZ, [R143+URZ], RZ ;  /* 0x000000ff8fff79a7 */ /* 0x0023e200081004ff */
[----:B------:R-:W-:Y:S02]  /*69a0*/  HADD2.F32 R2, -RZ, R2.H1_H1 ;  /* 0x30000002ff027230 */ /* 0x000fe40000004100 */
[--C-:B------:R-:W-:Y:S02]  /*69b0*/  HADD2.F32 R105, -RZ, R106.reuse.H0_H0 ;  /* 0x2000006aff697230 */ /* 0x100fe40000004100 */
        /* <DEDUP_REMOVED lines=9> */
[C---:B----4-:R-:W-:Y:S01]  /*6a50*/  FMUL R4, R70.reuse, R4 ;  /* 0x0000000446047220 */ /* 0x050fe20000400000 */
[C---:B------:R-:W-:Y:S01]  /*6a60*/  FMUL R5, R70.reuse, R5 ;  /* 0x0000000546057220 */ /* 0x040fe20000400000 */
[C---:B------:R-:W-:Y:S01]  /*6a70*/  FMUL R8, R70.reuse, R8 ;  /* 0x0000000846087220 */ /* 0x040fe20000400000 */
[C---:B------:R-:W-:Y:S01]  /*6a80*/  FMUL R9, R70.reuse, R9 ;  /* 0x0000000946097220 */ /* 0x040fe20000400000 */
[C---:B------:R-:W-:Y:S01]  /*6a90*/  FFMA R4, R71.reuse, R0, R4 ;  /* 0x0000000047047223 */ /* 0x040fe20000000004 */
[C---:B------:R-:W-:Y:S01]  /*6aa0*/  FFMA R5, R71.reuse, R2, R5 ;  /* 0x0000000247057223 */ /* 0x040fe20000000005 */
[C---:B------:R-:W-:Y:S01]  /*6ab0*/  FMUL R12, R70.reuse, R12 ;  /* 0x0000000c460c7220 */ /* 0x040fe20000400000 */
[C---:B------:R-:W-:Y:S01]  /*6ac0*/  FMUL R13, R70.reuse, R13 ;  /* 0x0000000d460d7220 */ /* 0x040fe20000400000 */
[C---:B------:R-:W-:Y:S01]  /*6ad0*/  FMUL R0, R70.reuse, R16 ;  /* 0x0000001046007220 */ /* 0x040fe20000400000 */
[C---:B------:R-:W-:Y:S01]  /*6ae0*/  FMUL R2, R70.reuse, R17 ;  /* 0x0000001146027220 */ /* 0x040fe20000400000 */
[C---:B------:R-:W-:Y:S01]  /*6af0*/  FMUL R17, R70.reuse, R24 ;  /* 0x0000001846117220 */ /* 0x040fe20000400000 */
[--C-:B------:R-:W-:Y:S02]  /*6b00*/  HADD2.F32 R125, -RZ, R126.reuse.H0_H0 ;  /* 0x2000007eff7d7230 */ /* 0x100fe40000004100 */
[C---:B------:R-:W-:Y:S01]  /*6b10*/  FMUL R6, R70.reuse, R6 ;  /* 0x0000000646067220 */ /* 0x040fe20000400000 */
[----:B------:R-:W-:Y:S02]  /*6b20*/  HADD2.F32 R126, -RZ, R126.H1_H1 ;  /* 0x3000007eff7e7230 */ /* 0x000fe40000004100 */
[C---:B------:R-:W-:Y:S01]  /*6b30*/  FMUL R7, R70.reuse, R7 ;  /* 0x0000000746077220 */ /* 0x040fe20000400000 */
[C---:B------:R-:W-:Y:S01]  /*6b40*/  FMUL R10, R70.reuse, R10 ;  /* 0x0000000a460a7220 */ /* 0x040fe20000400000 */
[C---:B------:R-:W-:Y:S01]  /*6b50*/  FFMA R6, R71.reuse, R3, R6 ;  /* 0x0000000347067223 */ /* 0x040fe20000000006 */
[C---:B------:R-:W-:Y:S01]  /*6b60*/  FMUL R11, R70.reuse, R11 ;  /* 0x0000000b460b7220 */ /* 0x040fe20000400000 */
[C---:B------:R-:W-:Y:S01]  /*6b70*/  FFMA R7, R71.reuse, R72, R7 ;  /* 0x0000004847077223 */ /* 0x040fe20000000007 */
[C---:B------:R-:W-:Y:S01]  /*6b80*/  FFMA R8, R71.reuse, R73, R8 ;  /* 0x0000004947087223 */ /* 0x040fe20000000008 */
[C---:B------:R-:W-:Y:S01]  /*6b90*/  FFMA R9, R71.reuse, R74, R9 ;  /* 0x0000004a47097223 */ /* 0x040fe20000000009 */
[C---:B------:R-:W-:Y:S01]  /*6ba0*/  FFMA R10, R71.reuse, R75, R10 ;  /* 0x0000004b470a7223 */ /* 0x040fe2000000000a */
[C---:B------:R-:W-:Y:S01]  /*6bb0*/  FFMA R11, R71.reuse, R76, R11 ;  /* 0x0000004c470b7223 */ /* 0x040fe2000000000b */
[C---:B------:R-:W-:Y:S01]  /*6bc0*/  FFMA R12, R71.reuse, R77, R12 ;  /* 0x0000004d470c7223 */ /* 0x040fe2000000000c */
[----:B------:R-:W-:Y:S01]  /*6bd0*/  FFMA R13, R71, R78, R13 ;  /* 0x0000004e470d7223 */ /* 0x000fe2000000000d */
[----:B------:R-:W-:Y:S01]  /*6be0*/  F2FP.SATFINITE.E4M3.F32.PACK_AB_MERGE_C R76, R7, R6, RZ ;  /* 0x00000006074c723e */ /* 0x000fe200048070ff */
[--C-:B------:R-:W-:Y:S02]  /*6bf0*/  HADD2.F32 R74, -RZ, R129.reuse.H0_H0 ;  /* 0x20000081ff4a7230 */ /* 0x100fe40000004100 */
[C---:B------:R-:W-:Y:S01]  /*6c00*/  FMUL R7, R70.reuse, R20 ;  /* 0x0000001446077220 */ /* 0x040fe20000400000 */
[----:B------:R-:W-:Y:S01]  /*6c10*/  HADD2.F32 R75, -RZ, R129.H1_H1 ;  /* 0x30000081ff4b7230 */ /* 0x000fe20000004100 */
[----:B------:R-:W-:Y:S01]  /*6c20*/  F2FP.SATFINITE.E4M3.F32.PACK_AB_MERGE_C R129, R11, R10, RZ ;  /* 0x0000000a0b81723e */ /* 0x000fe200048070ff */
        /* <DEDUP_REMOVED lines=12> */
[----:B------:R-:W-:Y:S01]  /*6cf0*/  FFMA R3, R71, R83, R3 ;  /* 0x0000005347037223 */ /* 0x000fe20000000003 */
[C---:B------:R-:W-:Y:S01]  /*6d00*/  FMUL R25, R70.reuse, R32 ;  /* 0x0000002046197220 */ /* 0x040fe20000400000 */
[----:B------:R-:W-:Y:S01]  /*6d10*/  F2FP.SATFINITE.E4M3.F32.PACK_AB_MERGE_C R14, R15, R14, RZ ;  /* 0x0000000e0f0e723e */ /* 0x000fe200048070ff */
[C---:B------:R-:W-:Y:S01]  /*6d20*/  FMUL R6, R70.reuse, R19 ;  /* 0x0000001346067220 */ /* 0x040fe20000400000 */
[C---:B------:R-:W-:Y:S01]  /*6d30*/  FMUL R11, R70.reuse, R22 ;  /* 0x00000016460b7220 */ /* 0x040fe20000400000 */
[C---:B------:R-:W-:Y:S01]  /*6d40*/  FMUL R22, R70.reuse, R29 ;  /* 0x0000001d46167220 */ /* 0x040fe20000400000 */
[C---:B------:R-:W-:Y:S01]  /*6d50*/  FMUL R29, R70.reuse, R36 ;  /* 0x00000024461d7220 */ /* 0x040fe20000400000 */
[C---:B------:R-:W-:Y:S01]  /*6d60*/  FFMA R6, R71.reuse, R84, R6 ;  /* 0x0000005447067223 */ /* 0x040fe20000000006 */
[C---:B------:R-:W-:Y:S01]  /*6d70*/  FFMA R7, R71.reuse, R85, R7 ;  /* 0x0000005547077223 */ /* 0x040fe20000000007 */
[C---:B------:R-:W-:Y:S01]  /*6d80*/  FFMA R10, R71.reuse, R86, R10 ;  /* 0x00000056470a7223 */ /* 0x040fe2000000000a */
[C---:B------:R-:W-:Y:S01]  /*6d90*/  FFMA R11, R71.reuse, R87, R11 ;  /* 0x00000057470b7223 */ /* 0x040fe2000000000b */
[----:B------:R-:W-:Y:S01]  /*6da0*/  FMUL R16, R70, R23 ;  /* 0x0000001746107220 */ /* 0x000fe20000400000 */
[----:B------:R-:W-:Y:S01]  /*6db0*/  F2FP.SATFINITE.E4M3.F32.PACK_AB_MERGE_C R3, R6, R3, RZ ;  /* 0x000000030603723e */ /* 0x000fe200048070ff */
        /* <DEDUP_REMOVED lines=10> */
[----:B------:R-:W-:Y:S01]  /*6e60*/  FMUL R30, R70, R37 ;  /* 0x00000025461e7220 */ /* 0x000fe20000400000 */
[----:B------:R-:W-:Y:S01]  /*6e70*/  F2FP.SATFINITE.E4M3.F32.PACK_AB_MERGE_C R16, R10, R7, R16 ;  /* 0x000000070a10723e */ /* 0x000fe20004807010 */
        /* <DEDUP_REMOVED lines=23> */
[----:B------:R-:W-:Y:S01]  /*6ff0*/  FFMA R31, R71, R103, R31 ;  /* 0x00000067471f7223 */ /* 0x000fe2000000001f */
[----:B------:R-:W-:Y:S01]  /*7000*/  FMUL R45, R70, R52 ;  /* 0x00000034462d7220 */ /* 0x000fe20000400000 */
[----:B------:R-:W-:Y:S01]  /*7010*/  F2FP.SATFINITE.E4M3.F32.PACK_AB_MERGE_C R19, R28, R27, RZ ;  /* 0x0000001b1c13723e */ /* 0x000fe200048070ff */
[C---:B------:R-:W-:Y:S01]  /*7020*/  FMUL R52, R70.reuse, R59 ;  /* 0x0000003b46347220 */ /* 0x040fe20000400000 */
[C---:B------:R-:W-:Y:S01]  /*7030*/  FMUL R59, R70.reuse, R66 ;  /* 0x00000042463b7220 */ /* 0x040fe20000400000 */
[----:B------:R-:W-:Y:S01]  /*7040*/  F2FP.SATFINITE.E4M3.F32.PACK_AB_MERGE_C R66, R13, R12, R14 ;  /* 0x0000000c0d42723e */ /* 0x000fe2000480700e */
[----:B------:R-:W-:Y:S01]  /*7050*/  FMUL R32, R70, R39 ;  /* 0x0000002746207220 */ /* 0x000fe20000400000 */
[--C-:B------:R-:W-:Y:S01]  /*7060*/  HADD2.F32 R107, -RZ, R108.reuse.H0_H0 ;  /* 0x2000006cff6b7230 */ /* 0x100fe20000004100 */
[----:B------:R-:W-:Y:S01]  /*7070*/  F2FP.SATFINITE.E4M3.F32.PACK_AB_MERGE_C R19, R26, R25, R19 ;  /* 0x000000191a13723e */ /* 0x000fe20004807013 */
[----:B------:R-:W-:Y:S02]  /*7080*/  HADD2.F32 R108, -RZ, R108.H1_H1 ;  /* 0x3000006cff6c7230 */ /* 0x000fe40000004100 */
[C---:B------:R-:W-:Y:S01]  /*7090*/  FFMA R32, R71.reuse, R104, R32 ;  /* 0x0000006847207223 */ /* 0x040fe20000000020 */
[C---:B------:R-:W-:Y:S01]  /*70a0*/  FFMA R33, R71.reuse, R105, R33 ;  /* 0x0000006947217223 */ /* 0x040fe20000000021 */
[C---:B------:R-:W-:Y:S01]  /*70b0*/  FFMA R34, R71.reuse, R106, R34 ;  /* 0x0000006a47227223 */ /* 0x040fe20000000022 */
[C---:B------:R-:W-:Y:S01]  /*70c0*/  FMUL R35, R70.reuse, R42 ;  /* 0x0000002a46237220 */ /* 0x040fe20000400000 */
[----:B------:R-:W-:Y:S01]  /*70d0*/  FMUL R42, R70, R49 ;  /* 0x00000031462a7220 */ /* 0x000fe20000400000 */
[----:B------:R-:W-:Y:S01]  /*70e0*/  F2FP.SATFINITE.E4M3.F32.PACK_AB_MERGE_C R32, R32, R31, RZ ;  /* 0x0000001f2020723e */ /* 0x000fe200048070ff */
[C---:B------:R-:W-:Y:S01]  /*70f0*/  FMUL R49, R70.reuse, R56 ;  /* 0x0000003846317220 */ /* 0x040fe20000400000 */
[C---:B------:R-:W-:Y:S01]  /*7100*/  FMUL R36, R70.reuse, R43 ;  /* 0x0000002b46247220 */ /* 0x040fe20000400000 */
[--C-:B------:R-:W-:Y:S02]  /*7110*/  HADD2.F32 R111, -RZ, R112.reuse.H0_H0 ;  /* 0x20000070ff6f7230 */ /* 0x100fe40000004100 */
[C---:B------:R-:W-:Y:S01]  /*7120*/  FFMA R35, R71.reuse, R107, R35 ;  /* 0x0000006b47237223 */ /* 0x040fe20000000023 */
[----:B------:R-:W-:Y:S02]  /*7130*/  HADD2.F32 R112, -RZ, R112.H1_H1 ;  /* 0x30000070ff707230 */ /* 0x000fe40000004100 */
[C---:B------:R-:W-:Y:S01]  /*7140*/  FMUL R39, R70.reuse, R46 ;  /* 0x0000002e46277220 */ /* 0x040fe20000400000 */
[C---:B------:R-:W-:Y:S01]  /*7150*/  FFMA R36, R71.reuse, R108, R36 ;  /* 0x0000006c47247223 */ /* 0x040fe20000000024 */
[C---:B------:R-:W-:Y:S01]  /*7160*/  FMUL R40, R70.reuse, R47 ;  /* 0x0000002f46287220 */ /* 0x040fe20000400000 */
[C---:B------:R-:W-:Y:S01]  /*7170*/  FFMA R37, R71.reuse, R109, R37 ;  /* 0x0000006d47257223 */ /* 0x040fe20000000025 */
[C---:B------:R-:W-:Y:S01]  /*7180*/  FFMA R38, R71.reuse, R110, R38 ;  /* 0x0000006e47267223 */ /* 0x040fe20000000026 */
        /* <DEDUP_REMOVED lines=8> */
[C---:B------:R-:W-:Y:S01]  /*7210*/  FMUL R46, R70.reuse, R53 ;  /* 0x00000035462e7220 */ /* 0x040fe20000400000 */
[--C-:B------:R-:W-:Y:S02]  /*7220*/  HADD2.F32 R119, -RZ, R120.reuse.H0_H0 ;  /* 0x20000078ff777230 */ /* 0x100fe40000004100 */
[C---:B------:R-:W-:Y:S01]  /*7230*/  FMUL R50, R70.reuse, R57 ;  /* 0x0000003946327220 */ /* 0x040fe20000400000 */
[C---:B------:R-:W-:Y:S01]  /*7240*/  FMUL R51, R70.reuse, R58 ;  /* 0x0000003a46337220 */ /* 0x040fe20000400000 */
[C---:B------:R-:W-:Y:S01]  /*7250*/  FMUL R53, R70.reuse, R60 ;  /* 0x0000003c46357220 */ /* 0x040fe20000400000 */
[C---:B------:R-:W-:Y:S01]  /*7260*/  FFMA R43, R71.reuse, R115, R43 ;  /* 0x00000073472b7223 */ /* 0x040fe2000000002b */
[----:B------:R-:W-:Y:S02]  /*7270*/  HADD2.F32 R120, -RZ, R120.H1_H1 ;  /* 0x30000078ff787230 */ /* 0x000fe40000004100 */
[C---:B------:R-:W-:Y:S01]  /*7280*/  FMUL R47, R70.reuse, R54 ;  /* 0x00000036462f7220 */ /* 0x040fe20000400000 */
[C---:B------:R-:W-:Y:S01]  /*7290*/  FMUL R57, R70.reuse, R64 ;  /* 0x0000004046397220 */ /* 0x040fe20000400000 */
[C---:B------:R-:W-:Y:S01]  /*72a0*/  FMUL R58, R70.reuse, R65 ;  /* 0x00000041463a7220 */ /* 0x040fe20000400000 */
[C---:B------:R-:W-:Y:S01]  /*72b0*/  FMUL R60, R70.reuse, R67 ;  /* 0x00000043463c7220 */ /* 0x040fe20000400000 */
[----:B------:R-:W-:Y:S01]  /*72c0*/  FFMA R44, R71, R116, R44 ;  /* 0x00000074472c7223 */ /* 0x000fe2000000002c */
[----:B------:R-:W-:Y:S01]  /*72d0*/  FMUL R48, R70, R55 ;  /* 0x0000003746307220 */ /* 0x000fe20000400000 */
[----:B------:R-:W-:Y:S01]  /*72e0*/  F2FP.SATFINITE.E4M3.F32.PACK_AB_MERGE_C R64, R5, R4, R76 ;  /* 0x000000040540723e */ /* 0x000fe2000480704c */
[----:B------:R-:W-:Y:S01]  /*72f0*/  FFMA R45, R71, R117, R45 ;  /* 0x00000075472d7223 */ /* 0x000fe2000000002d */
[----:B------:R-:W-:Y:S01]  /*7300*/  F2FP.SATFINITE.E4M3.F32.PACK_AB_MERGE_C R65, R9, R8, R129 ;  /* 0x000000080941723e */ /* 0x000fe20004807081 */
[C---:B------:R-:W-:Y:S01]  /*7310*/  FFMA R46, R71.reuse, R118, R46 ;  /* 0x00000076472e7223 */ /* 0x040fe2000000002e */
[----:B------:R-:W-:Y:S01]  /*7320*/  F2FP.SATFINITE.E4M3.F32.PACK_AB_MERGE_C R67, R2, R0, R3 ;  /* 0x000000000243723e */ /* 0x000fe20004807003 */
[--C-:B------:R-:W-:Y:S02]  /*7330*/  HADD2.F32 R123, -RZ, R124.reuse.H0_H0 ;  /* 0x2000007cff7b7230 */ /* 0x100fe40000004100 */
[C---:B------:R-:W-:Y:S01]  /*7340*/  FFMA R47, R71.reuse, R119, R47 ;  /* 0x00000077472f7223 */ /* 0x040fe2000000002f */
[----:B------:R-:W-:Y:S02]  /*7350*/  HADD2.F32 R124, -RZ, R124.H1_H1 ;  /* 0x3000007cff7c7230 */ /* 0x000fe40000004100 */
[C---:B------:R-:W-:Y:S01]  /*7360*/  FFMA R48, R71.reuse, R120, R48 ;  /* 0x0000007847307223 */ /* 0x040fe20000000030 */
[----:B------:R1:W-:Y:S01]  /*7370*/  STS.128 [R140+UR57+0x2200], R64 ;  /* 0x002200408c007988 */ /* 0x0003e20008000c39 */
[C---:B------:R-:W-:Y:S01]  /*7380*/  FFMA R49, R71.reuse, R121, R49 ;  /* 0x0000007947317223 */ /* 0x040fe20000000031 */
[C---:B------:R-:W-:Y:S01]  /*7390*/  FFMA R50, R71.reuse, R122, R50 ;  /* 0x0000007a47327223 */ /* 0x040fe20000000032 */
[C---:B------:R-:W-:Y:S01]  /*73a0*/  FMUL R54, R70.reuse, R61 ;  /* 0x0000003d46367220 */ /* 0x040fe20000400000 */
[--C-:B------:R-:W-:Y:S02]  /*73b0*/  HADD2.F32 R127, -RZ, R128.reuse.H0_H0 ;  /* 0x20000080ff7f7230 */ /* 0x100fe40000004100 */
[C---:B------:R-:W-:Y:S01]  /*73c0*/  FFMA R51, R71.reuse, R123, R51 ;  /* 0x0000007b47337223 */ /* 0x040fe20000000033 */
[----:B------:R-:W-:Y:S02]  /*73d0*/  HADD2.F32 R128, -RZ, R128.H1_H1 ;  /* 0x30000080ff807230 */ /* 0x000fe40000004100 */
[----:B------:R-:W-:Y:S01]  /*73e0*/  FMUL R55, R70, R62 ;  /* 0x0000003e46377220 */ /* 0x000fe20000400000 */
[----:B------:R1:W-:Y:S01]  /*73f0*/  STS.128 [R150+0x2010], R16 ;  /* 0x0020101096007388 */ /* 0x0003e20000000c00 */
[----:B------:R-:W-:Y:S01]  /*7400*/  F2FP.SATFINITE.E4M3.F32.PACK_AB_MERGE_C R35, R36, R35, RZ ;  /* 0x000000232423723e */ /* 0x000fe200048070ff */
[C---:B------:R-:W-:Y:S01]  /*7410*/  FFMA R52, R71.reuse, R124, R52 ;  /* 0x0000007c47347223 */ /* 0x040fe20000000034 */
[----:B------:R-:W-:Y:S01]  /*7420*/  FMUL R56, R70, R63 ;  /* 0x0000003f46387220 */ /* 0x000fe20000400000 */
[C---:B------:R-:W-:Y:S01]  /*7430*/  FFMA R53, R71.reuse, R125, R53 ;  /* 0x0000007d47357223 */ /* 0x040fe20000000035 */
[C---:B------:R-:W-:Y:S01]  /*7440*/  FFMA R54, R71.reuse, R126, R54 ;  /* 0x0000007e47367223 */ /* 0x040fe20000000036 */
[C---:B------:R-:W-:Y:S01]  /*7450*/  FFMA R55, R71.reuse, R127, R55 ;  /* 0x0000007f47377223 */ /* 0x040fe20000000037 */
[C---:B------:R-:W-:Y:S01]  /*7460*/  FFMA R56, R71.reuse, R128, R56 ;  /* 0x0000008047387223 */ /* 0x040fe20000000038 */
[----:B------:R-:W-:Y:S01]  /*7470*/  F2FP.SATFINITE.E4M3.F32.PACK_AB_MERGE_C R39, R40, R39, RZ ;  /* 0x000000272827723e */ /* 0x000fe200048070ff */
[C---:B------:R-:W-:Y:S01]  /*7480*/  FFMA R57, R71.reuse, R72, R57 ;  /* 0x0000004847397223 */ /* 0x040fe20000000039 */
[----:B------:R-:W-:Y:S01]  /*7490*/  F2FP.SATFINITE.E4M3.F32.PACK_AB_MERGE_C R43, R44, R43, RZ ;  /* 0x0000002b2c2b723e */ /* 0x000fe200048070ff */
[C---:B------:R-:W-:Y:S01]  /*74a0*/  FFMA R58, R71.reuse, R73, R58 ;  /* 0x00000049473a7223 */ /* 0x040fe2000000003a */
[C---:B------:R-:W-:Y:S01]  /*74b0*/  FFMA R59, R71.reuse, R74, R59 ;  /* 0x0000004a473b7223 */ /* 0x040fe2000000003b */
[----:B------:R-:W-:Y:S01]  /*74c0*/  F2FP.SATFINITE.E4M3.F32.PACK_AB_MERGE_C R33, R34, R33, R35 ;  /* 0x000000212221723e */ /* 0x000fe20004807023 */
[----:B------:R-:W-:Y:S01]  /*74d0*/  FFMA R60, R71, R75, R60 ;  /* 0x0000004b473c7223 */ /* 0x000fe2000000003c */
[----:B------:R-:W-:Y:S02]  /*74e0*/  F2FP.SATFINITE.E4M3.F32.PACK_AB_MERGE_C R32, R30, R29, R32 ;  /* 0x0000001d1e20723e */ /* 0x000fe40004807020 */
[----:B------:R-:W-:Y:S02]  /*74f0*/  F2FP.SATFINITE.E4M3.F32.PACK_AB_MERGE_C R34, R38, R37, R39 ;  /* 0x000000252622723e */ /* 0x000fe40004807027 */
[----:B------:R-:W-:Y:S02]  /*7500*/  F2FP.SATFINITE.E4M3.F32.PACK_AB_MERGE_C R35, R42, R41, R43 ;  /* 0x000000292a23723e */ /* 0x000fe4000480702b */
[----:B------:R-:W-:Y:S02]  /*7510*/  F2FP.SATFINITE.E4M3.F32.PACK_AB_MERGE_C R51, R52, R51, RZ ;  /* 0x000000333433723e */ /* 0x000fe400048070ff */
[----:B------:R-:W-:Y:S01]  /*7520*/  F2FP.SATFINITE.E4M3.F32.PACK_AB_MERGE_C R48, R48, R47, RZ ;  /* 0x0000002f3030723e */ /* 0x000fe200048070ff */
[----:B------:R1:W-:Y:S01]  /*7530*/  STS.128 [R149+0x2020], R32 ;  /* 0x0020202095007388 */ /* 0x0003e20000000c00 */
[----:B------:R-:W-:Y:S02]  /*7540*/  F2FP.SATFINITE.E4M3.F32.PACK_AB_MERGE_C R55, R56, R55, RZ ;  /* 0x000000373837723e */ /* 0x000fe400048070ff */
[----:B------:R-:W-:Y:S02]  /*7550*/  F2FP.SATFINITE.E4M3.F32.PACK_AB_MERGE_C R59, R60, R59, RZ ;  /* 0x0000003b3c3b723e */ /* 0x000fe400048070ff */
[----:B------:R-:W-:Y:S02]  /*7560*/  F2FP.SATFINITE.E4M3.F32.PACK_AB_MERGE_C R49, R50, R49, R51 ;  /* 0x000000313231723e */ /* 0x000fe40004807033 */
[----:B------:R-:W-:Y:S02]  /*7570*/  F2FP.SATFINITE.E4M3.F32.PACK_AB_MERGE_C R48, R46, R45, R48 ;  /* 0x0000002d2e30723e */ /* 0x000fe40004807030 */
[----:B------:R-:W-:Y:S02]  /*7580*/  F2FP.SATFINITE.E4M3.F32.PACK_AB_MERGE_C R50, R54, R53, R55 ;  /* 0x000000353632723e */ /* 0x000fe40004807037 */
[----:B------:R-:W-:Y:S05]  /*7590*/  F2FP.SATFINITE.E4M3.F32.PACK_AB_MERGE_C R51, R58, R57, R59 ;  /* 0x000000393a33723e */ /* 0x000fea000480703b */
[----:B------:R1:W-:Y:S01]  /*75a0*/  STS.128 [R148+0x2030], R48 ;  /* 0x0020303094007388 */ /* 0x0003e20000000c00 */
[----:B------:R-:W-:Y:S01]  /*75b0*/  @!PT LDS RZ, [RZ] ;  /* 0x00000000fffff984 */ /* 0x000fe20000000800 */
[----:B------:R-:W-:Y:S01]  /*75c0*/  @!PT LDS RZ, [RZ] ;  /* 0x00000000fffff984 */ /* 0x000fe20000000800 */
[----:B------:R-:W-:Y:S01]  /*75d0*/  @!PT LDS RZ, [RZ] ;  /* 0x00000000fffff984 */ /* 0x000fe20000000800 */
[----:B------:R-:W-:Y:S01]  /*75e0*/  @!PT LDS RZ, [RZ] ;  /* 0x00000000fffff984 */ /* 0x000fe20000000800 */
[----:B------:R3:W-:Y:S07]  /*75f0*/  MEMBAR.ALL.CTA ;  /* 0x0000000000007992 */ /* 0x0007ee0000008000 */
[----:B---3--:R-:W3:Y:S02]  /*7600*/  FENCE.VIEW.ASYNC.S ;  /* 0x00000000000073c6 */ /* 0x008ee40000000000 */
[----:B---3--:R-:W-:Y:S06]  /*7610*/  BAR.SYNC.DEFER_BLOCKING 0x1, 0x80 ;  /* 0x0042000000007b1d */ /* 0x008fec0000010000 */
[----:B------:R-:W-:Y:S05]  /*7620*/  @P0 BRA `(.L_x_118) ;  /* 0x0000000000300947 */ /* 0x000fea0003800000 */
[----:B------:R-:W-:Y:S02]  /*7630*/  UIADD3 UR10, UPT, UPT, UR57, 0x2200, URZ ;  /* 0x00002200390a7890 */ /* 0x000fe4000fffe0ff */
[----:B------:R-:W-:Y:S02]  /*7640*/  UIADD3 UR8, UP0, UPT, UR62, 0x680, URZ ;  /* 0x000006803e087890 */ /* 0x000fe4000ff1e0ff */
[----:B------:R-:W-:Y:S02]  /*7650*/  USHF.L.U32 UR5, UR51, 0x6, URZ ;  /* 0x0000000633057899 */ /* 0x000fe400080006ff */
[----:B------:R-:W-:Y:S01]  /*7660*/  MOV R151, UR10 ;  /* 0x0000000a00977c02 */ /* 0x000fe20008000f00 */
[----:B------:R-:W-:Y:S02]  /*7670*/  USHF.L.U32 UR6, UR50, 0x7, URZ ;  /* 0x0000000732067899 */ /* 0x000fe400080006ff */
[----:B------:R-:W-:Y:S01]  /*7680*/  UIADD3.X UR9, UPT, UPT, URZ, UR63, URZ, UP0, !UPT ;  /* 0x0000003fff097290 */ /* 0x000fe200087fe4ff */
[----:B------:R-:W-:Y:S01]  /*7690*/  R2UR UR4, R151 ;  /* 0x00000000970472ca */ /* 0x000fe200000e0000 */
[----:B------:R-:W-:Y:S11]  /*76a0*/  UMOV UR7, UR36 ;  /* 0x0000002400077c82 */ /* 0x000ff60008000000 */
[----:B------:R-:W-:Y:S01]  /*76b0*/  @!UPT UIADD3 URZ, UPT, UPT, URZ, URZ, URZ ;  /* 0x000000fffffff290 */ /* 0x000fe2000fffe0ff */
[----:B------:R3:W-:Y:S01]  /*76c0*/  UTMASTG.3D [UR4], [UR8] ;  /* 0x00000004080073b5 */ /* 0x0007e20008010000 */
[----:B------:R0:W-:Y:S01]  /*76d0*/  UTMACMDFLUSH ;  /* 0x00000000000079b7 */ /* 0x0001e20000000000 */
[----:B---3--:R-:W-:Y:S04]  /*76e0*/  DEPBAR.LE SB0, 0x0 ;  /* 0x000080000000791a */ /* 0x008fe80000000000 */
.L_x_118:
[----:B------:R-:W-:Y:S05]  /*76f0*/  BSYNC.RECONVERGENT B0 ;  /* 0x0000000000007941 */ /* 0x000fea0003800200 */
.L_x_117:
[----:B------:R-:W-:Y:S01]  /*7700*/  BAR.SYNC.DEFER_BLOCKING 0x1, 0x80 ;  /* 0x0042000000007b1d */ /* 0x000fe20000010000 */
[----:B------:R-:W-:Y:S01]  /*7710*/  ISETP.NE.AND P0, PT, R144, 0x2, PT ;  /* 0x000000029000780c */ /* 0x000fe20003f05270 */
[----:B------:R-:W-:Y:S01]  /*7720*/  UISETP.NE.AND UP0, UPT, UR61, URZ, UPT ;  /* 0x000000ff3d00728c */ /* 0x000fe2000bf05270 */
[----:B------:R-:W-:Y:S01]  /*7730*/  ISETP.NE.AND P1, PT, R68, 0x4, PT ;  /* 0x000000044400780c */ /* 0x000fe20003f25270 */
[----:B------:R-:W-:Y:S01]  /*7740*/  UIADD3 UR51, UPT, UPT, UR42, UR48, URZ ;  /* 0x000000302a337290 */ /* 0x000fe2000fffe0ff */
[----:B------:R-:W-:Y:S01]  /*7750*/  SEL R2, RZ, 0x1, P0 ;  /* 0x00000001ff027807 */ /* 0x000fe20000000000 */
[----:B------:R-:W-:Y:S01]  /*7760*/  UIADD3 UR50, UPT, UPT, UR43, UR49, URZ ;  /* 0x000000312b327290 */ /* 0x000fe2000fffe0ff */
[----:B------:R-:W-:Y:S02]  /*7770*/  SEL R0, RZ, 0x1, P1 ;  /* 0x00000001ff007807 */ /* 0x000fe40000800000 */
[----:B------:R-:W-:Y:S02]  /*7780*/  LOP3.LUT R146, R146, R2, RZ, 0x3c, !PT ;  /* 0x0000000292927212 */ /* 0x000fe400078e3cff */
[----:B------:R-:W-:Y:S02]  /*7790*/  LOP3.LUT R147, R147, R0, RZ, 0x3c, !PT ;  /* 0x0000000093937212 */ /* 0x000fe400078e3cff */
[----:B------:R-:W-:Y:S02]  /*77a0*/  SEL R144, R144, RZ, P0 ;  /* 0x000000ff90907207 */ /* 0x000fe40000000000 */
[----:B------:R-:W-:Y:S01]  /*77b0*/  SEL R68, R68, RZ, P1 ;  /* 0x000000ff44447207 */ /* 0x000fe20000800000 */
[----:B------:R-:W-:Y:S01]  /*77c0*/  UMOV UR36, UR60 ;  /* 0x0000003c00247c82 */ /* 0x000fe20008000000 */
[----:B------:R-:W-:Y:S05]  /*77d0*/  BRA.U UP0, `(.L_x_119) ;  /* 0xffffffdd00487547 */ /* 0x000fea000b83ffff */
[----:B------:R-:W-:Y:S05]  /*77e0*/  EXIT ;  /* 0x000000000000794d */ /* 0x000fea0003800000 */
.L_x_25:
[----:B--2---:R2:W3:Y:S02]  /*77f0*/  SYNCS.PHASECHK.TRANS64.TRYWAIT P0, [R0+URZ+0x130], R2 ;  /* 0x00013002000075a7 */ /* 0x0044e400080011ff */
[----:B---3--:R-:W-:Y:S05]  /*7800*/  @!P0 NANOSLEEP.SYNCS 0x989680 ;  /* 0x009896800000895d */ /* 0x008fea0003900000 */
[----:B------:R-:W3:Y:S02]  /*7810*/  @!P0 SYNCS.PHASECHK.TRANS64 P0, [R0+URZ+0x130], R2 ;  /* 0x00013002000085a7 */ /* 0x000ee400080010ff */
[----:B---3--:R-:W-:Y:S05]  /*7820*/  @!P0 BRA `(.L_x_25) ;  /* 0xfffffffc00f08947 */ /* 0x008fea000383ffff */
[----:B------:R-:W-:Y:S05]  /*7830*/  BRA `(.L_x_120) ;  /* 0xffffffa000907947 */ /* 0x000fea000383ffff */
.L_x_28:
[----:B--2---:R-:W-:-:S07]  /*7840*/  MOV R0, UR33 ;  /* 0x0000002100007c02 */ /* 0x004fce0008000f00 */
.L_x_121:
[----:B--2---:R2:W3:Y:S02]  /*7850*/  SYNCS.PHASECHK.TRANS64.TRYWAIT P0, [R0+URZ+0x50], R3 ;  /* 0x00005003000075a7 */ /* 0x0044e400080011ff */
[----:B---3--:R-:W-:Y:S05]  /*7860*/  @!P0 NANOSLEEP.SYNCS 0x989680 ;  /* 0x009896800000895d */ /* 0x008fea0003900000 */
[----:B------:R-:W3:Y:S02]  /*7870*/  @!P0 SYNCS.PHASECHK.TRANS64 P0, [R0+URZ+0x50], R3 ;  /* 0x00005003000085a7 */ /* 0x000ee400080010ff */
[----:B---3--:R-:W-:Y:S05]  /*7880*/  @!P0 BRA `(.L_x_121) ;  /* 0xfffffffc00f08947 */ /* 0x008fea000383ffff */
[----:B------:R-:W-:Y:S05]  /*7890*/  BRA `(.L_x_27) ;  /* 0xffffffa000e07947 */ /* 0x000fea000383ffff */
.L_x_35:
[----:B-1----:R-:W-:-:S07]  /*78a0*/  MOV R0, UR33 ;  /* 0x0000002100007c02 */ /* 0x002fce0008000f00 */
.L_x_122:
[----:B-1----:R1:W2:Y:S02]  /*78b0*/  SYNCS.PHASECHK.TRANS64.TRYWAIT P0, [R0+URZ+0x50], R3 ;  /* 0x00005003000075a7 */ /* 0x0022a400080011ff */
[----:B--2---:R-:W-:Y:S05]  /*78c0*/  @!P0 NANOSLEEP.SYNCS 0x989680 ;  /* 0x009896800000895d */ /* 0x004fea0003900000 */
[----:B------:R-:W2:Y:S02]  /*78d0*/  @!P0 SYNCS.PHASECHK.TRANS64 P0, [R0+URZ+0x50], R3 ;  /* 0x00005003000085a7 */ /* 0x000ea400080010ff */
[----:B--2---:R-:W-:Y:S05]  /*78e0*/  @!P0 BRA `(.L_x_122) ;  /* 0xfffffffc00f08947 */ /* 0x004fea000383ffff */
[----:B------:R-:W-:Y:S05]  /*78f0*/  BRA `(.L_x_34) ;  /* 0xffffffa400a07947 */ /* 0x000fea000383ffff */
.L_x_40:
[----:B-1----:R1:W2:Y:S02]  /*7900*/  SYNCS.PHASECHK.TRANS64.TRYWAIT P0, [R3+URZ+0xc0], R0 ;  /* 0x0000c000030075a7 */ /* 0x0022a400080011ff */
[----:B--2---:R-:W-:Y:S05]  /*7910*/  @!P0 NANOSLEEP.SYNCS 0x989680 ;  /* 0x009896800000895d */ /* 0x004fea0003900000 */
[----:B------:R-:W2:Y:S02]  /*7920*/  @!P0 SYNCS.PHASECHK.TRANS64 P0, [R3+URZ+0xc0], R0 ;  /* 0x0000c000030085a7 */ /* 0x000ea400080010ff */
[----:B--2---:R-:W-:Y:S05]  /*7930*/  @!P0 BRA `(.L_x_40) ;  /* 0xfffffffc00f08947 */ /* 0x004fea000383ffff */
[----:B------:R-:W-:Y:S05]  /*7940*/  BRA `(.L_x_123) ;  /* 0xffffffa8003c7947 */ /* 0x000fea000383ffff */
.L_x_44:
[----:B------:R-:W-:-:S07]  /*7950*/  MOV R0, UR4 ;  /* 0x0000000400007c02 */ /* 0x000fce0008000f00 */
.L_x_124:
[----:B-1----:R1:W2:Y:S02]  /*7960*/  SYNCS.PHASECHK.TRANS64.TRYWAIT P0, [R0+URZ], R2 ;  /* 0x00000002000075a7 */ /* 0x0022a400080011ff */
[----:B--2---:R-:W-:Y:S05]  /*7970*/  @!P0 NANOSLEEP.SYNCS 0x989680 ;  /* 0x009896800000895d */ /* 0x004fea0003900000 */
[----:B------:R-:W2:Y:S02]  /*7980*/  @!P0 SYNCS.PHASECHK.TRANS64 P0, [R0+URZ], R2 ;  /* 0x00000002000085a7 */ /* 0x000ea400080010ff */
[----:B--2---:R-:W-:Y:S05]  /*7990*/  @!P0 BRA `(.L_x_124) ;  /* 0xfffffffc00f08947 */ /* 0x004fea000383ffff */
[----:B------:R-:W-:Y:S05]  /*79a0*/  BRA `(.L_x_125) ;  /* 0xffffffac00c07947 */ /* 0x000fea000383ffff */
.L_x_45:
[----:B------:R-:W-:-:S07]  /*79b0*/  MOV R0, UR4 ;  /* 0x0000000400007c02 */ /* 0x000fce0008000f00 */
.L_x_126:
[----:B-1----:R1:W2:Y:S02]  /*79c0*/  SYNCS.PHASECHK.TRANS64.TRYWAIT P0, [R0+URZ], R3 ;  /* 0x00000003000075a7 */ /* 0x0022a400080011ff */
[----:B--2---:R-:W-:Y:S05]  /*79d0*/  @!P0 NANOSLEEP.SYNCS 0x989680 ;  /* 0x009896800000895d */ /* 0x004fea0003900000 */
[----:B------:R-:W2:Y:S02]  /*79e0*/  @!P0 SYNCS.PHASECHK.TRANS64 P0, [R0+URZ], R3 ;  /* 0x00000003000085a7 */ /* 0x000ea400080010ff */
[----:B--2---:R-:W-:Y:S05]  /*79f0*/  @!P0 BRA `(.L_x_126) ;  /* 0xfffffffc00f08947 */ /* 0x004fea000383ffff */
[----:B------:R-:W-:Y:S05]  /*7a00*/  BRA `(.L_x_127) ;  /* 0xffffffac00cc7947 */ /* 0x000fea000383ffff */
.L_x_46:
[----:B------:R-:W-:-:S07]  /*7a10*/  MOV R0, UR4 ;  /* 0x0000000400007c02 */ /* 0x000fce0008000f00 */
.L_x_128:
[----:B-1----:R1:W2:Y:S02]  /*7a20*/  SYNCS.PHASECHK.TRANS64.TRYWAIT P0, [R0+URZ], R3 ;  /* 0x00000003000075a7 */ /* 0x0022a400080011ff */
[----:B--2---:R-:W-:Y:S05]  /*7a30*/  @!P0 NANOSLEEP.SYNCS 0x989680 ;  /* 0x009896800000895d */ /* 0x004fea0003900000 */
[----:B------:R-:W2:Y:S02]  /*7a40*/  @!P0 SYNCS.PHASECHK.TRANS64 P0, [R0+URZ], R3 ;  /* 0x00000003000085a7 */ /* 0x000ea400080010ff */
[----:B--2---:R-:W-:Y:S05]  /*7a50*/  @!P0 BRA `(.L_x_128) ;  /* 0xfffffffc00f08947 */ /* 0x004fea000383ffff */
[----:B------:R-:W-:Y:S05]  /*7a60*/  BRA `(.L_x_129) ;  /* 0xffffffac00d87947 */ /* 0x000fea000383ffff */
.L_x_47:
[----:B------:R-:W-:-:S07]  /*7a70*/  MOV R0, UR4 ;  /* 0x0000000400007c02 */ /* 0x000fce0008000f00 */
.L_x_130:
[----:B-1----:R1:W2:Y:S02]  /*7a80*/  SYNCS.PHASECHK.TRANS64.TRYWAIT P0, [R0+URZ], R3 ;  /* 0x00000003000075a7 */ /* 0x0022a400080011ff */
[----:B--2---:R-:W-:Y:S05]  /*7a90*/  @!P0 NANOSLEEP.SYNCS 0x989680 ;  /* 0x009896800000895d */ /* 0x004fea0003900000 */
[----:B------:R-:W2:Y:S02]  /*7aa0*/  @!P0 SYNCS.PHASECHK.TRANS64 P0, [R0+URZ], R3 ;  /* 0x00000003000085a7 */ /* 0x000ea400080010ff */
[----:B--2---:R-:W-:Y:S05]  /*7ab0*/  @!P0 BRA `(.L_x_130) ;  /* 0xfffffffc00f08947 */ /* 0x004fea000383ffff */
[----:B------:R-:W-:Y:S05]  /*7ac0*/  BRA `(.L_x_131) ;  /* 0xffffffac00e47947 */ /* 0x000fea000383ffff */
.L_x_48:
[----:B------:R-:W-:-:S07]  /*7ad0*/  MOV R0, UR4 ;  /* 0x0000000400007c02 */ /* 0x000fce0008000f00 */
.L_x_132:
[----:B-1----:R1:W2:Y:S02]  /*7ae0*/  SYNCS.PHASECHK.TRANS64.TRYWAIT P0, [R0+URZ], R3 ;  /* 0x00000003000075a7 */ /* 0x0022a400080011ff */
[----:B--2---:R-:W-:Y:S05]  /*7af0*/  @!P0 NANOSLEEP.SYNCS 0x989680 ;  /* 0x009896800000895d */ /* 0x004fea0003900000 */
[----:B------:R-:W2:Y:S02]  /*7b00*/  @!P0 SYNCS.PHASECHK.TRANS64 P0, [R0+URZ], R3 ;  /* 0x00000003000085a7 */ /* 0x000ea400080010ff */
[----:B--2---:R-:W-:Y:S05]  /*7b10*/  @!P0 BRA `(.L_x_132) ;  /* 0xfffffffc00f08947 */ /* 0x004fea000383ffff */
[----:B------:R-:W-:Y:S05]  /*7b20*/  BRA `(.L_x_133) ;  /* 0xffffffac00f07947 */ /* 0x000fea000383ffff */
.L_x_49:
[----:B------:R-:W-:-:S07]  /*7b30*/  MOV R0, UR4 ;  /* 0x0000000400007c02 */ /* 0x000fce0008000f00 */
.L_x_134:
[----:B-1----:R1:W2:Y:S02]  /*7b40*/  SYNCS.PHASECHK.TRANS64.TRYWAIT P0, [R0+URZ], R3 ;  /* 0x00000003000075a7 */ /* 0x0022a400080011ff */
[----:B--2---:R-:W-:Y:S05]  /*7b50*/  @!P0 NANOSLEEP.SYNCS 0x989680 ;  /* 0x009896800000895d */ /* 0x004fea0003900000 */
[----:B------:R-:W2:Y:S02]  /*7b60*/  @!P0 SYNCS.PHASECHK.TRANS64 P0, [R0+URZ], R3 ;  /* 0x00000003000085a7 */ /* 0x000ea400080010ff */
[----:B--2---:R-:W-:Y:S05]  /*7b70*/  @!P0 BRA `(.L_x_134) ;  /* 0xfffffffc00f08947 */ /* 0x004fea000383ffff */
[----:B------:R-:W-:Y:S05]  /*7b80*/  BRA `(.L_x_135) ;  /* 0xffffffac00fc7947 */ /* 0x000fea000383ffff */
.L_x_50:
[----:B------:R-:W-:-:S07]  /*7b90*/  MOV R0, UR4 ;  /* 0x0000000400007c02 */ /* 0x000fce0008000f00 */
.L_x_136:
[----:B-1----:R1:W2:Y:S02]  /*7ba0*/  SYNCS.PHASECHK.TRANS64.TRYWAIT P0, [R0+URZ], R3 ;  /* 0x00000003000075a7 */ /* 0x0022a400080011ff */
[----:B--2---:R-:W-:Y:S05]  /*7bb0*/  @!P0 NANOSLEEP.SYNCS 0x989680 ;  /* 0x009896800000895d */ /* 0x004fea0003900000 */
[----:B------:R-:W2:Y:S02]  /*7bc0*/  @!P0 SYNCS.PHASECHK.TRANS64 P0, [R0+URZ], R3 ;  /* 0x00000003000085a7 */ /* 0x000ea400080010ff */
[----:B--2---:R-:W-:Y:S05]  /*7bd0*/  @!P0 BRA `(.L_x_136) ;  /* 0xfffffffc00f08947 */ /* 0x004fea000383ffff */
[----:B------:R-:W-:Y:S05]  /*7be0*/  BRA `(.L_x_137) ;  /* 0xffffffb000087947 */ /* 0x000fea000383ffff */
.L_x_51:
[----:B------:R-:W-:-:S07]  /*7bf0*/  MOV R0, UR4 ;  /* 0x0000000400007c02 */ /* 0x000fce0008000f00 */
.L_x_138:
[----:B-1----:R1:W2:Y:S02]  /*7c00*/  SYNCS.PHASECHK.TRANS64.TRYWAIT P0, [R0+URZ], R3 ;  /* 0x00000003000075a7 */ /* 0x0022a400080011ff */
[----:B--2---:R-:W-:Y:S05]  /*7c10*/  @!P0 NANOSLEEP.SYNCS 0x989680 ;  /* 0x009896800000895d */ /* 0x004fea0003900000 */
[----:B------:R-:W2:Y:S02]  /*7c20*/  @!P0 SYNCS.PHASECHK.TRANS64 P0, [R0+URZ], R3 ;  /* 0x00000003000085a7 */ /* 0x000ea400080010ff */
[----:B--2---:R-:W-:Y:S05]  /*7c30*/  @!P0 BRA `(.L_x_138) ;  /* 0xfffffffc00f08947 */ /* 0x004fea000383ffff */
[----:B------:R-:W-:Y:S05]  /*7c40*/  BRA `(.L_x_139) ;  /* 0xffffffb000147947 */ /* 0x000fea000383ffff */
.L_x_52:
[----:B------:R-:W-:-:S07]  /*7c50*/  MOV R0, UR4 ;  /* 0x0000000400007c02 */ /* 0x000fce0008000f00 */
.L_x_140:
[----:B-1----:R1:W2:Y:S02]  /*7c60*/  SYNCS.PHASECHK.TRANS64.TRYWAIT P0, [R0+URZ], R3 ;  /* 0x00000003000075a7 */ /* 0x0022a400080011ff */
[----:B--2---:R-:W-:Y:S05]  /*7c70*/  @!P0 NANOSLEEP.SYNCS 0x989680 ;  /* 0x009896800000895d */ /* 0x004fea0003900000 */
[----:B------:R-:W2:Y:S02]  /*7c80*/  @!P0 SYNCS.PHASECHK.TRANS64 P0, [R0+URZ], R3 ;  /* 0x00000003000085a7 */ /* 0x000ea400080010ff */
[----:B--2---:R-:W-:Y:S05]  /*7c90*/  @!P0 BRA `(.L_x_140) ;  /* 0xfffffffc00f08947 */ /* 0x004fea000383ffff */
[----:B------:R-:W-:Y:S05]  /*7ca0*/  BRA `(.L_x_141) ;  /* 0xffffffb000207947 */ /* 0x000fea000383ffff */
.L_x_55:
[----:B--2---:R2:W3:Y:S02]  /*7cb0*/  SYNCS.PHASECHK.TRANS64.TRYWAIT P0, [R2+URZ+0x120], R4 ;  /* 0x00012004020075a7 */ /* 0x0044e400080011ff */
[----:B---3--:R-:W-:Y:S05]  /*7cc0*/  @!P0 NANOSLEEP.SYNCS 0x989680 ;  /* 0x009896800000895d */ /* 0x008fea0003900000 */
[----:B------:R-:W3:Y:S02]  /*7cd0*/  @!P0 SYNCS.PHASECHK.TRANS64 P0, [R2+URZ+0x120], R4 ;  /* 0x00012004020085a7 */ /* 0x000ee400080010ff */
[----:B---3--:R-:W-:Y:S05]  /*7ce0*/  @!P0 BRA `(.L_x_55) ;  /* 0xfffffffc00f08947 */ /* 0x008fea000383ffff */
[----:B------:R-:W-:Y:S05]  /*7cf0*/  BRA `(.L_x_142) ;  /* 0xffffffb0007c7947 */ /* 0x000fea000383ffff */
.L_x_56:
[----:B------:R-:W-:-:S07]  /*7d00*/  MOV R2, UR5 ;  /* 0x0000000500027c02 */ /* 0x000fce0008000f00 */
.L_x_143:
[----:B--2---:R2:W3:Y:S02]  /*7d10*/  SYNCS.PHASECHK.TRANS64.TRYWAIT P0, [R2+URZ+0xd0], R5 ;  /* 0x0000d005020075a7 */ /* 0x0044e400080011ff */
[----:B---3--:R-:W-:Y:S05]  /*7d20*/  @!P0 NANOSLEEP.SYNCS 0x989680 ;  /* 0x009896800000895d */ /* 0x008fea0003900000 */
[----:B------:R-:W3:Y:S02]  /*7d30*/  @!P0 SYNCS.PHASECHK.TRANS64 P0, [R2+URZ+0xd0], R5 ;  /* 0x0000d005020085a7 */ /* 0x000ee400080010ff */
[----:B---3--:R-:W-:Y:S05]  /*7d40*/  @!P0 BRA `(.L_x_143) ;  /* 0xfffffffc00f08947 */ /* 0x008fea000383ffff */
[----:B------:R-:W-:Y:S05]  /*7d50*/  BRA `(.L_x_144) ;  /* 0xffffffb0008c7947 */ /* 0x000fea000383ffff */
.L_x_57:
[----:B--2---:R2:W3:Y:S02]  /*7d60*/  SYNCS.PHASECHK.TRANS64.TRYWAIT P1, [R2+URZ+0xc0], R4 ;  /* 0x0000c004020075a7 */ /* 0x0044e400080211ff */
[----:B---3--:R-:W-:Y:S05]  /*7d70*/  @!P1 NANOSLEEP.SYNCS 0x989680 ;  /* 0x009896800000995d */ /* 0x008fea0003900000 */
[----:B------:R-:W3:Y:S02]  /*7d80*/  @!P1 SYNCS.PHASECHK.TRANS64 P1, [R2+URZ+0xc0], R4 ;  /* 0x0000c004020095a7 */ /* 0x000ee400080210ff */
[----:B---3--:R-:W-:Y:S05]  /*7d90*/  @!P1 BRA `(.L_x_57) ;  /* 0xfffffffc00f09947 */ /* 0x008fea000383ffff */
[----:B------:R-:W-:Y:S05]  /*7da0*/  BRA `(.L_x_145) ;  /* 0xffffffb000bc7947 */ /* 0x000fea000383ffff */
.L_x_60:
[----:B------:R-:W-:-:S07]  /*7db0*/  MOV R0, UR5 ;  /* 0x0000000500007c02 */ /* 0x000fce0008000f00 */
.L_x_146:
[----:B--2---:R2:W3:Y:S02]  /*7dc0*/  SYNCS.PHASECHK.TRANS64.TRYWAIT P0, [R0+URZ+0xd0], R2 ;  /* 0x0000d002000075a7 */ /* 0x0044e400080011ff */
[----:B---3--:R-:W-:Y:S05]  /*7dd0*/  @!P0 NANOSLEEP.SYNCS 0x989680 ;  /* 0x009896800000895d */ /* 0x008fea0003900000 */
[----:B------:R-:W3:Y:S02]  /*7de0*/  @!P0 SYNCS.PHASECHK.TRANS64 P0, [R0+URZ+0xd0], R2 ;  /* 0x0000d002000085a7 */ /* 0x000ee400080010ff */
[----:B---3--:R-:W-:Y:S05]  /*7df0*/  @!P0 BRA `(.L_x_146) ;  /* 0xfffffffc00f08947 */ /* 0x008fea000383ffff */
[----:B------:R-:W-:Y:S05]  /*7e00*/  BRA `(.L_x_59) ;  /* 0xffffffb400107947 */ /* 0x000fea000383ffff */
.L_x_69:
[----:B--2---:R-:W-:-:S04]  /*7e10*/  MOV R5, UR4 ;  /* 0x0000000400057c02 */ /* 0x004fc80008000f00 */
[----:B------:R2:W3:Y:S03]  /*7e20*/  SYNCS.PHASECHK.TRANS64.TRYWAIT P0, [R5+URZ+0x8], R6 ;  /* 0x00000806050075a7 */ /* 0x0004e600080011ff */
[----:B---3--:R-:W-:Y:S05]  /*7e30*/  @!P0 NANOSLEEP.SYNCS 0x989680 ;  /* 0x009896800000895d */ /* 0x008fea0003900000 */
[----:B------:R-:W3:Y:S02]  /*7e40*/  @!P0 SYNCS.PHASECHK.TRANS64 P0, [R5+URZ+0x8], R6 ;  /* 0x00000806050085a7 */ /* 0x000ee400080010ff */
[----:B---3--:R-:W-:Y:S05]  /*7e50*/  @!P0 BRA `(.L_x_69) ;  /* 0xfffffffc00ec8947 */ /* 0x008fea000383ffff */
[----:B------:R-:W-:Y:S05]  /*7e60*/  BRA `(.L_x_68) ;  /* 0xffffffb400c47947 */ /* 0x000fea000383ffff */
.L_x_71:
[----:B------:R-:W-:Y:S01]  /*7e70*/  BSSY B0, `(.L_x_147) ;  /* 0x0000006000007945 */ /* 0x000fe20003800000 */
[----:B------:R-:W-:-:S07]  /*7e80*/  MOV R15, 0xffffffff ;  /* 0xffffffff000f7802 */ /* 0x000fce0000000f00 */
[----:B-12--5:R-:W-:Y:S05]  /*7e90*/  WARPSYNC.COLLECTIVE R15, `(.L_x_148) ;  /* 0x000000000f0c7348 */ /* 0x026fea0003c00000 */
[----:B------:R-:W-:Y:S02]  /*7ea0*/  ELECT P6, UR79, PT ;  /* 0x00000000004f782f */ /* 0x000fe400038c0000 */
[----:B------:R-:W-:Y:S01]  /*7eb0*/  MOV R14, UR79 ;  /* 0x0000004f000e7c02 */ /* 0x000fe20008000f00 */
[----:B-12--5:R-:W-:Y:S10]  /*7ec0*/  ENDCOLLECTIVE ;  /* 0x000000000000791b */ /* 0x026ff40003800000 */
.L_x_148:
[----:B------:R-:W-:Y:S05]  /*7ed0*/  BSYNC B0 ;  /* 0x0000000000007941 */ /* 0x000fea0003800000 */
.L_x_147:
[----:B------:R-:W-:Y:S01]  /*7ee0*/  PLOP3.LUT P0, PT, P6, PT, PT, 0x80, 0x8 ;  /* 0x000000000008781c */ /* 0x000fe2000370f070 */
[----:B------:R-:W-:-:S12]  /*7ef0*/  BRA `(.L_x_149) ;  /* 0xffffffb400f07947 */ /* 0x000fd8000383ffff */
.L_x_73:
[----:B--2---:R-:W-:-:S04]  /*7f00*/  MOV R0, UR4 ;  /* 0x0000000400007c02 */ /* 0x004fc80008000f00 */
[----:B------:R2:W3:Y:S03]  /*7f10*/  SYNCS.PHASECHK.TRANS64.TRYWAIT P0, [R0+URZ+0x8], R4 ;  /* 0x00000804000075a7 */ /* 0x0004e600080011ff */
[----:B---3--:R-:W-:Y:S05]  /*7f20*/  @!P0 NANOSLEEP.SYNCS 0x989680 ;  /* 0x009896800000895d */ /* 0x008fea0003900000 */
[----:B------:R-:W3:Y:S02]  /*7f30*/  @!P0 SYNCS.PHASECHK.TRANS64 P0, [R0+URZ+0x8], R4 ;  /* 0x00000804000085a7 */ /* 0x000ee400080010ff */
[----:B---3--:R-:W-:Y:S05]  /*7f40*/  @!P0 BRA `(.L_x_73) ;  /* 0xfffffffc00ec8947 */ /* 0x008fea000383ffff */
[----:B------:R-:W-:Y:S05]  /*7f50*/  BRA `(.L_x_72) ;  /* 0xffffffb400f47947 */ /* 0x000fea000383ffff */
.L_x_74:
[----:B-1----:R1:W2:Y:S02]  /*7f60*/  SYNCS.PHASECHK.TRANS64.TRYWAIT P0, [R0+URZ+0xc0], R4 ;  /* 0x0000c004000075a7 */ /* 0x0022a400080011ff */
[----:B--2---:R-:W-:Y:S05]  /*7f70*/  @!P0 NANOSLEEP.SYNCS 0x989680 ;  /* 0x009896800000895d */ /* 0x004fea0003900000 */
[----:B------:R-:W2:Y:S02]  /*7f80*/  @!P0 SYNCS.PHASECHK.TRANS64 P0, [R0+URZ+0xc0], R4 ;  /* 0x0000c004000085a7 */ /* 0x000ea400080010ff */
[----:B--2---:R-:W-:Y:S05]  /*7f90*/  @!P0 BRA `(.L_x_74) ;  /* 0xfffffffc00f08947 */ /* 0x004fea000383ffff */
[----:B------:R-:W-:Y:S05]  /*7fa0*/  BRA `(.L_x_150) ;  /* 0xffffffb800e07947 */ /* 0x000fea000383ffff */
.L_x_76:
[----:B------:R-:W-:-:S07]  /*7fb0*/  MOV R0, UR7 ;  /* 0x0000000700007c02 */ /* 0x000fce0008000f00 */
.L_x_151:
[----:B-1----:R1:W2:Y:S02]  /*7fc0*/  SYNCS.PHASECHK.TRANS64.TRYWAIT P0, [R0+URZ+0x100], R4 ;  /* 0x00010004000075a7 */ /* 0x0022a400080011ff */
[----:B--2---:R-:W-:Y:S05]  /*7fd0*/  @!P0 NANOSLEEP.SYNCS 0x989680 ;  /* 0x009896800000895d */ /* 0x004fea0003900000 */
[----:B------:R-:W2:Y:S02]  /*7fe0*/  @!P0 SYNCS.PHASECHK.TRANS64 P0, [R0+URZ+0x100], R4 ;  /* 0x00010004000085a7 */ /* 0x000ea400080010ff */
[----:B--2---:R-:W-:Y:S05]  /*7ff0*/  @!P0 BRA `(.L_x_151) ;  /* 0xfffffffc00f08947 */ /* 0x004fea000383ffff */
[----:B------:R-:W-:Y:S05]  /*8000*/  BRA `(.L_x_152) ;  /* 0xffffffbc002c7947 */ /* 0x000fea000383ffff */
.L_x_79:
[----:B------:R-:W-:Y:S07]  /*8010*/  MOV R0, UR6 ;  /* 0x0000000600007c02 */ /* 0x000fee0008000f00 */
.L_x_153:
[----:B-1----:R1:W2:Y:S02]  /*8020*/  SYNCS.PHASECHK.TRANS64.TRYWAIT P0, [R0+URZ], R4 ;  /* 0x00000004000075a7 */ /* 0x0022a400080011ff */
[----:B--2---:R-:W-:Y:S05]  /*8030*/  @!P0 NANOSLEEP.SYNCS 0x989680 ;  /* 0x009896800000895d */ /* 0x004fea0003900000 */
[----:B------:R-:W2:Y:S02]  /*8040*/  @!P0 SYNCS.PHASECHK.TRANS64 P0, [R0+URZ], R4 ;  /* 0x00000004000085a7 */ /* 0x000ea400080010ff */
[----:B--2---:R-:W-:Y:S05]  /*8050*/  @!P0 BRA `(.L_x_153) ;  /* 0xfffffffc00f08947 */ /* 0x004fea000383ffff */
[----:B------:R-:W-:Y:S05]  /*8060*/  BRA `(.L_x_78) ;  /* 0xffffffbc00407947 */ /* 0x000fea000383ffff */
.L_x_83:
[----:B-1----:R-:W-:-:S07]  /*8070*/  MOV R0, UR7 ;  /* 0x0000000700007c02 */ /* 0x002fce0008000f00 */
.L_x_154:
[----:B-1----:R1:W2:Y:S02]  /*8080*/  SYNCS.PHASECHK.TRANS64.TRYWAIT P0, [R0+URZ], R2 ;  /* 0x00000002000075a7 */ /* 0x0022a400080011ff */
[----:B--2---:R-:W-:Y:S05]  /*8090*/  @!P0 NANOSLEEP.SYNCS 0x989680 ;  /* 0x009896800000895d */ /* 0x004fea0003900000 */
[----:B------:R-:W2:Y:S02]  /*80a0*/  @!P0 SYNCS.PHASECHK.TRANS64 P0, [R0+URZ], R2 ;  /* 0x00000002000085a7 */ /* 0x000ea400080010ff */
[----:B--2---:R-:W-:Y:S05]  /*80b0*/  @!P0 BRA `(.L_x_154) ;  /* 0xfffffffc00f08947 */ /* 0x004fea000383ffff */
[----:B------:R-:W-:Y:S05]  /*80c0*/  BRA `(.L_x_155) ;  /* 0xffffffc000347947 */ /* 0x000fea000383ffff */
.L_x_84:
[----:B------:R-:W-:-:S07]  /*80d0*/  MOV R0, UR7 ;  /* 0x0000000700007c02 */ /* 0x000fce0008000f00 */
.L_x_156:
[----:B-1----:R1:W2:Y:S02]  /*80e0*/  SYNCS.PHASECHK.TRANS64.TRYWAIT P0, [R0+URZ], R3 ;  /* 0x00000003000075a7 */ /* 0x0022a400080011ff */
[----:B--2---:R-:W-:Y:S05]  /*80f0*/  @!P0 NANOSLEEP.SYNCS 0x989680 ;  /* 0x009896800000895d */ /* 0x004fea0003900000 */
[----:B------:R-:W2:Y:S02]  /*8100*/  @!P0 SYNCS.PHASECHK.TRANS64 P0, [R0+URZ], R3 ;  /* 0x00000003000085a7 */ /* 0x000ea400080010ff */
[----:B--2---:R-:W-:Y:S05]  /*8110*/  @!P0 BRA `(.L_x_156) ;  /* 0xfffffffc00f08947 */ /* 0x004fea000383ffff */
[----:B------:R-:W-:Y:S05]  /*8120*/  BRA `(.L_x_157) ;  /* 0xffffffc000407947 */ /* 0x000fea000383ffff */
.L_x_85:
[----:B------:R-:W-:-:S07]  /*8130*/  MOV R0, UR7 ;  /* 0x0000000700007c02 */ /* 0x000fce0008000f00 */
.L_x_158:
[----:B-1----:R1:W2:Y:S02]  /*8140*/  SYNCS.PHASECHK.TRANS64.TRYWAIT P0, [R0+URZ], R3 ;  /* 0x00000003000075a7 */ /* 0x0022a400080011ff */
[----:B--2---:R-:W-:Y:S05]  /*8150*/  @!P0 NANOSLEEP.SYNCS 0x989680 ;  /* 0x009896800000895d */ /* 0x004fea0003900000 */
[----:B------:R-:W2:Y:S02]  /*8160*/  @!P0 SYNCS.PHASECHK.TRANS64 P0, [R0+URZ], R3 ;  /* 0x00000003000085a7 */ /* 0x000ea400080010ff */
[----:B--2---:R-:W-:Y:S05]  /*8170*/  @!P0 BRA `(.L_x_158) ;  /* 0xfffffffc00f08947 */ /* 0x004fea000383ffff */
[----:B------:R-:W-:Y:S05]  /*8180*/  BRA `(.L_x_159) ;  /* 0xffffffc0004c7947 */ /* 0x000fea000383ffff */
.L_x_88:
[----:B------:R-:W-:-:S07]  /*8190*/  MOV R0, UR5 ;  /* 0x0000000500007c02 */ /* 0x000fce0008000f00 */
.L_x_160:
[----:B-1----:R1:W2:Y:S02]  /*81a0*/  SYNCS.PHASECHK.TRANS64.TRYWAIT P1, [R0+URZ+0x140], R2 ;  /* 0x00014002000075a7 */ /* 0x0022a400080211ff */
[----:B--2---:R-:W-:Y:S05]  /*81b0*/  @!P1 NANOSLEEP.SYNCS 0x989680 ;  /* 0x009896800000995d */ /* 0x004fea0003900000 */
[----:B------:R-:W2:Y:S02]  /*81c0*/  @!P1 SYNCS.PHASECHK.TRANS64 P1, [R0+URZ+0x140], R2 ;  /* 0x00014002000095a7 */ /* 0x000ea400080210ff */
[----:B--2---:R-:W-:Y:S05]  /*81d0*/  @!P1 BRA `(.L_x_160) ;  /* 0xfffffffc00f09947 */ /* 0x004fea000383ffff */
[----:B------:R-:W-:Y:S05]  /*81e0*/  BRA `(.L_x_161) ;  /* 0xffffffc000987947 */ /* 0x000fea000383ffff */
.L_x_93:
[----:B---3--:R3:W4:Y:S02]  /*81f0*/  SYNCS.PHASECHK.TRANS64.TRYWAIT P0, [R7+URZ+0xc0], R0 ;  /* 0x0000c000070075a7 */ /* 0x00872400080011ff */
[----:B----4-:R-:W-:Y:S05]  /*8200*/  @!P0 NANOSLEEP.SYNCS 0x989680 ;  /* 0x009896800000895d */ /* 0x010fea0003900000 */
[----:B------:R-:W4:Y:S02]  /*8210*/  @!P0 SYNCS.PHASECHK.TRANS64 P0, [R7+URZ+0xc0], R0 ;  /* 0x0000c000070085a7 */ /* 0x000f2400080010ff */
[----:B----4-:R-:W-:Y:S05]  /*8220*/  @!P0 BRA `(.L_x_93) ;  /* 0xfffffffc00f08947 */ /* 0x010fea000383ffff */
[----:B------:R-:W-:Y:S05]  /*8230*/  BRA `(.L_x_162) ;  /* 0xffffffc400b07947 */ /* 0x000fea000383ffff */
.L_x_96:
[----:B-1----:R-:W-:Y:S07]  /*8240*/  MOV R0, UR19 ;  /* 0x0000001300007c02 */ /* 0x002fee0008000f00 */
.L_x_163:
[----:B-1----:R1:W3:Y:S02]  /*8250*/  SYNCS.PHASECHK.TRANS64.TRYWAIT P2, [R0+URZ+0xb8], R7 ;  /* 0x0000b807000075a7 */ /* 0x0022e400080411ff */
[----:B---3--:R-:W-:Y:S05]  /*8260*/  @!P2 NANOSLEEP.SYNCS 0x989680 ;  /* 0x009896800000a95d */ /* 0x008fea0003900000 */
[----:B------:R-:W3:Y:S02]  /*8270*/  @!P2 SYNCS.PHASECHK.TRANS64 P2, [R0+URZ+0xb8], R7 ;  /* 0x0000b8070000a5a7 */ /* 0x000ee400080410ff */
[----:B---3--:R-:W-:Y:S05]  /*8280*/  @!P2 BRA `(.L_x_163) ;  /* 0xfffffffc00f0a947 */ /* 0x008fea000383ffff */
[----:B------:R-:W-:Y:S05]  /*8290*/  BRA `(.L_x_95) ;  /* 0xffffffc800f87947 */ /* 0x000fea000383ffff */
.L_x_99:
[----:B-1----:R-:W-:Y:S07]  /*82a0*/  MOV R0, UR19 ;  /* 0x0000001300007c02 */ /* 0x002fee0008000f00 */
.L_x_164:
[----:B-1----:R1:W3:Y:S02]  /*82b0*/  SYNCS.PHASECHK.TRANS64.TRYWAIT P0, [R0+URZ+0xa8], R6 ;  /* 0x0000a806000075a7 */ /* 0x0022e400080011ff */
[----:B---3--:R-:W-:Y:S05]  /*82c0*/  @!P0 NANOSLEEP.SYNCS 0x989680 ;  /* 0x009896800000895d */ /* 0x008fea0003900000 */
[----:B------:R-:W3:Y:S02]  /*82d0*/  @!P0 SYNCS.PHASECHK.TRANS64 P0, [R0+URZ+0xa8], R6 ;  /* 0x0000a806000085a7 */ /* 0x000ee400080010ff */
[----:B---3--:R-:W-:Y:S05]  /*82e0*/  @!P0 BRA `(.L_x_164) ;  /* 0xfffffffc00f08947 */ /* 0x008fea000383ffff */
[----:B------:R-:W-:Y:S05]  /*82f0*/  BRA `(.L_x_165) ;  /* 0xffffffcc00447947 */ /* 0x000fea000383ffff */
.L_x_102:
[----:B--2---:R2:W4:Y:S02]  /*8300*/  SYNCS.PHASECHK.TRANS64.TRYWAIT P0, [R3+URZ+0xc0], R0 ;  /* 0x0000c000030075a7 */ /* 0x00452400080011ff */
[----:B----4-:R-:W-:Y:S05]  /*8310*/  @!P0 NANOSLEEP.SYNCS 0x989680 ;  /* 0x009896800000895d */ /* 0x010fea0003900000 */
[----:B------:R-:W4:Y:S02]  /*8320*/  @!P0 SYNCS.PHASECHK.TRANS64 P0, [R3+URZ+0xc0], R0 ;  /* 0x0000c000030085a7 */ /* 0x000f2400080010ff */
[----:B----4-:R-:W-:Y:S05]  /*8330*/  @!P0 BRA `(.L_x_102) ;  /* 0xfffffffc00f08947 */ /* 0x010fea000383ffff */
[----:B------:R-:W-:Y:S05]  /*8340*/  BRA `(.L_x_166) ;  /* 0xffffffd000807947 */ /* 0x000fea000383ffff */
.L_x_113:
[----:B-1----:R-:W-:Y:S04]  /*8350*/  MOV R0, UR57 ;  /* 0x0000003900007c02 */ /* 0x002fe80008000f00 */
[----:B------:R1:W2:Y:S03]  /*8360*/  SYNCS.PHASECHK.TRANS64.TRYWAIT P1, [R0+URZ+0xa0], R3 ;  /* 0x0000a003000075a7 */ /* 0x0002a600080211ff */
[----:B--2---:R-:W-:Y:S05]  /*8370*/  @!P1 NANOSLEEP.SYNCS 0x989680 ;  /* 0x009896800000995d */ /* 0x004fea0003900000 */
[----:B------:R-:W2:Y:S02]  /*8380*/  @!P1 SYNCS.PHASECHK.TRANS64 P1, [R0+URZ+0xa0], R3 ;  /* 0x0000a003000095a7 */ /* 0x000ea400080210ff */
[----:B--2---:R-:W-:Y:S05]  /*8390*/  @!P1 BRA `(.L_x_113) ;  /* 0xfffffffc00ec9947 */ /* 0x004fea000383ffff */
[----:B------:R-:W-:Y:S05]  /*83a0*/  BRA `(.L_x_112) ;  /* 0xffffffdc00ac7947 */ /* 0x000fea000383ffff */
.L_x_115:
[----:B------:R1:W1:Y:S02]  /*83b0*/  SYNCS.PHASECHK.TRANS64.TRYWAIT P1, [R143+URZ+0xe0], R4 ;  /* 0x0000e0048f0075a7 */ /* 0x00026400080211ff */
[----:B-1----:R-:W-:Y:S05]  /*83c0*/  @!P1 NANOSLEEP.SYNCS 0x989680 ;  /* 0x009896800000995d */ /* 0x002fea0003900000 */
[----:B------:R-:W1:Y:S02]  /*83d0*/  @!P1 SYNCS.PHASECHK.TRANS64 P1, [R143+URZ+0xe0], R4 ;  /* 0x0000e0048f0095a7 */ /* 0x000e6400080210ff */
[----:B-1----:R-:W-:Y:S05]  /*83e0*/  @!P1 BRA `(.L_x_115) ;  /* 0xfffffffc00f09947 */ /* 0x002fea000383ffff */
[----:B------:R-:W-:Y:S05]  /*83f0*/  BRA `(.L_x_114) ;  /* 0xffffffdc00f07947 */ /* 0x000fea000383ffff */
        .weak           $__internal_0_$__cuda_sm10x_tcgen05_guardrail_trap_col_being_dealloced_not_returned_by_alloc
        .type           $__internal_0_$__cuda_sm10x_tcgen05_guardrail_trap_col_being_dealloced_not_returned_by_alloc,@function
        .size           $__internal_0_$__cuda_sm10x_tcgen05_guardrail_trap_col_being_dealloced_not_returned_by_alloc,($__internal_1_$__cuda_sm10x_tcgen05_guardrail_trap_phase_invalid_during_alloc - $__internal_0_$__cuda_sm10x_tcgen05_guardrail_trap_col_being_dealloced_not_returned_by_alloc)
$__internal_0_$__cuda_sm10x_tcgen05_guardrail_trap_col_being_dealloced_not_returned_by_alloc:
[----:B------:R-:W-:Y:S05]  /*8400*/  BPT.TRAP 0x1 ;  /* 0x000000040000795c */ /* 0x000fea0000300000 */
[----:B------:R-:W-:-:S04]  /*8410*/  HFMA2 R3, -RZ, RZ, 0, 0 ;  /* 0x00000000ff037431 */ /* 0x000fc800000001ff */
[----:B------:R-:W-:Y:S05]  /*8420*/  RET.REL.NODEC R2 `(_ZN7cutlass13device_kernelINS_4gemm6kernel13GemmUniversalIN4cute5tupleIJiiiiEEENS1_10collective13CollectiveMmaINS1_35MainloopSm100TmaUmmaWarpSpecializedILi10ELi2ELi4ENS5_IJNS4_1CILi2EEENSA_ILi4EEENSA_ILi1EEEEEEEENS5_IJNSA_ILi256EEENSA_ILi64EEENSA_ILi128EEEEEENS_12float_e4m3_tENS5_IJlSD_lEEESK_SL_NS4_8TiledMMAINS4_8MMA_AtomIJNS4_10MMA_TraitsINS4_25SM100_MMA_F8F6F4_2x1SM_SSEJSK_SK_fSG_SH_NS4_17integral_constantINS4_4UMMA5MajorELSS_0EEEST_NSQ_INSR_7ScaleInELSU_0EEESV_EEEEEENS4_6LayoutINS5_IJSD_SD_SD_EEENS5_IJNSA_ILi0EEES10_S10_EEEEENS5_IJNS4_10UnderscoreES13_S13_EEEEENS4_28SM100_TMA_2SM_LOAD_MULTICASTENS4_14ComposedLayoutINS4_7SwizzleILi3ELi4ELi3EEENS4_18smem_ptr_flag_bitsILi8EEENSY_INS5_IJNSA_ILi8EEESI_EEENS5_IJSI_SD_EEEEEEEvNS4_8identityENS4_18SM100_TMA_2SM_LOADES1G_vS1H_EENS_8epilogue10collective18CollectiveEpilogueINS1K_23Sm100TmaWarpSpecializedILi1ELi1ELi64ELb0ELb0EEEJNS5_IJSI_SH_SI_EEENS5_IJNSY_ISI_SD_EENSY_ISH_SD_EEEEESK_SL_SK_SL_NS1K_6fusion15FusionCallbacksIS1O_NS1T_17LinearCombinationISK_fSK_fLNS_15FloatRoundStyleE2EEES1P_S1S_JEEENS4_5SM1004TMEM4LOAD26SM100_TMEM_LOAD_32dp32b64xENS4_13SM90_TMA_LOADENS17_INS18_ILi2ELi4ELi3EEES1B_NSY_INS5_IJS1C_SH_EEENS5_IJSH_SD_EEEEEEENS4_39AutoVectorizingCopyWithAssumedAlignmentILi128EEENS4_14SM90_TMA_STOREES28_S2A_S2A_EEEvvEEEEvNT_6ParamsE) ;  /* 0xffffff7802f47950 */ /* 0x000fea0003c3ffff */
        .weak           $__internal_1_$__cuda_sm10x_tcgen05_guardrail_trap_phase_invalid_during_alloc
        .type           $__internal_1_$__cuda_sm10x_tcgen05_guardrail_trap_phase_invalid_during_alloc,@function
        .size           $__internal_1_$__cuda_sm10x_tcgen05_guardrail_trap_phase_invalid_during_alloc,($__internal_2_$__cuda_sm10x_tcgen05_guardrail_trap_unallocated_columns_being_dealloced - $__internal_1_$__cuda_sm10x_tcgen05_guardrail_trap_phase_invalid_during_alloc)
$__internal_1_$__cuda_sm10x_tcgen05_guardrail_trap_phase_invalid_during_alloc:
[----:B------:R-:W-:Y:S05]  /*8430*/  BPT.TRAP 0x1 ;  /* 0x000000040000795c */ /* 0x000fea0000300000 */
[----:B------:R-:W-:-:S04]  /*8440*/  MOV R5, 0x0 ;  /* 0x0000000000057802 */ /* 0x000fc80000000f00 */
[----:B------:R-:W-:Y:S05]  /*8450*/  RET.REL.NODEC R4 `(_ZN7cutlass13device_kernelINS_4gemm6kernel13GemmUniversalIN4cute5tupleIJiiiiEEENS1_10collective13CollectiveMmaINS1_35MainloopSm100TmaUmmaWarpSpecializedILi10ELi2ELi4ENS5_IJNS4_1CILi2EEENSA_ILi4EEENSA_ILi1EEEEEEEENS5_IJNSA_ILi256EEENSA_ILi64EEENSA_ILi128EEEEEENS_12float_e4m3_tENS5_IJlSD_lEEESK_SL_NS4_8TiledMMAINS4_8MMA_AtomIJNS4_10MMA_TraitsINS4_25SM100_MMA_F8F6F4_2x1SM_SSEJSK_SK_fSG_SH_NS4_17integral_constantINS4_4UMMA5MajorELSS_0EEEST_NSQ_INSR_7ScaleInELSU_0EEESV_EEEEEENS4_6LayoutINS5_IJSD_SD_SD_EEENS5_IJNSA_ILi0EEES10_S10_EEEEENS5_IJNS4_10UnderscoreES13_S13_EEEEENS4_28SM100_TMA_2SM_LOAD_MULTICASTENS4_14ComposedLayoutINS4_7SwizzleILi3ELi4ELi3EEENS4_18smem_ptr_flag_bitsILi8EEENSY_INS5_IJNSA_ILi8EEESI_EEENS5_IJSI_SD_EEEEEEEvNS4_8identityENS4_18SM100_TMA_2SM_LOADES1G_vS1H_EENS_8epilogue10collective18CollectiveEpilogueINS1K_23Sm100TmaWarpSpecializedILi1ELi1ELi64ELb0ELb0EEEJNS5_IJSI_SH_SI_EEENS5_IJNSY_ISI_SD_EENSY_ISH_SD_EEEEESK_SL_SK_SL_NS1K_6fusion15FusionCallbacksIS1O_NS1T_17LinearCombinationISK_fSK_fLNS_15FloatRoundStyleE2EEES1P_S1S_JEEENS4_5SM1004TMEM4LOAD26SM100_TMEM_LOAD_32dp32b64xENS4_13SM90_TMA_LOADENS17_INS18_ILi2ELi4ELi3EEES1B_NSY_INS5_IJS1C_SH_EEENS5_IJSH_SD_EEEEEEENS4_39AutoVectorizingCopyWithAssumedAlignmentILi128EEENS4_14SM90_TMA_STOREES28_S2A_S2A_EEEvvEEEEvNT_6ParamsE) ;  /* 0xffffff7804e87950 */ /* 0x000fea0003c3ffff */
        .weak           $__internal_2_$__cuda_sm10x_tcgen05_guardrail_trap_unallocated_columns_being_dealloced
        .type           $__internal_2_$__cuda_sm10x_tcgen05_guardrail_trap_unallocated_columns_being_dealloced,@function
        .size           $__internal_2_$__cuda_sm10x_tcgen05_guardrail_trap_unallocated_columns_being_dealloced,(.L_x_168 - $__internal_2_$__cuda_sm10x_tcgen05_guardrail_trap_unallocated_columns_being_dealloced)
$__internal_2_$__cuda_sm10x_tcgen05_guardrail_trap_unallocated_columns_being_dealloced:
[----:B------:R-:W-:Y:S05]  /*8460*/  BPT.TRAP 0x1 ;  /* 0x000000040000795c */ /* 0x000fea0000300000 */
[----:B------:R-:W-:-:S04]  /*8470*/  HFMA2 R3, -RZ, RZ, 0, 0 ;  /* 0x00000000ff037431 */ /* 0x000fc800000001ff */
[----:B------:R-:W-:Y:S05]  /*8480*/  RET.REL.NODEC R2 `(_ZN7cutlass13device_kernelINS_4gemm6kernel13GemmUniversalIN4cute5tupleIJiiiiEEENS1_10collective13CollectiveMmaINS1_35MainloopSm100TmaUmmaWarpSpecializedILi10ELi2ELi4ENS5_IJNS4_1CILi2EEENSA_ILi4EEENSA_ILi1EEEEEEEENS5_IJNSA_ILi256EEENSA_ILi64EEENSA_ILi128EEEEEENS_12float_e4m3_tENS5_IJlSD_lEEESK_SL_NS4_8TiledMMAINS4_8MMA_AtomIJNS4_10MMA_TraitsINS4_25SM100_MMA_F8F6F4_2x1SM_SSEJSK_SK_fSG_SH_NS4_17integral_constantINS4_4UMMA5MajorELSS_0EEEST_NSQ_INSR_7ScaleInELSU_0EEESV_EEEEEENS4_6LayoutINS5_IJSD_SD_SD_EEENS5_IJNSA_ILi0EEES10_S10_EEEEENS5_IJNS4_10UnderscoreES13_S13_EEEEENS4_28SM100_TMA_2SM_LOAD_MULTICASTENS4_14ComposedLayoutINS4_7SwizzleILi3ELi4ELi3EEENS4_18smem_ptr_flag_bitsILi8EEENSY_INS5_IJNSA_ILi8EEESI_EEENS5_IJSI_SD_EEEEEEEvNS4_8identityENS4_18SM100_TMA_2SM_LOADES1G_vS1H_EENS_8epilogue10collective18CollectiveEpilogueINS1K_23Sm100TmaWarpSpecializedILi1ELi1ELi64ELb0ELb0EEEJNS5_IJSI_SH_SI_EEENS5_IJNSY_ISI_SD_EENSY_ISH_SD_EEEEESK_SL_SK_SL_NS1K_6fusion15FusionCallbacksIS1O_NS1T_17LinearCombinationISK_fSK_fLNS_15FloatRoundStyleE2EEES1P_S1S_JEEENS4_5SM1004TMEM4LOAD26SM100_TMEM_LOAD_32dp32b64xENS4_13SM90_TMA_LOADENS17_INS18_ILi2ELi4ELi3EEES1B_NSY_INS5_IJS1C_SH_EEENS5_IJSH_SD_EEEEEEENS4_39AutoVectorizingCopyWithAssumedAlignmentILi128EEENS4_14SM90_TMA_STOREES28_S2A_S2A_EEEvvEEEEvNT_6ParamsE) ;  /* 0xffffff7802dc7950 */ /* 0x000fea0003c3ffff */
.L_x_167:
[----:B------:R-:W-:-:S00]  /*8490*/  BRA `(.L_x_167) ;  /* 0xfffffffc00fc7947 */ /* 0x000fc0000383ffff */
[----:B------:R-:W-:-:S00]  /*84a0*/  NOP ;  /* 0x0000000000007918 */ /* 0x000fc00000000000 */
        /* <DEDUP_REMOVED lines=13> */
.L_x_168:


//--------------------- .nv.global.init           --------------------------
	.section	.nv.global.init,"aw",@progbits
.nv.global.init:
	.type		$str$27,@object
	.size		$str$27,($str$28 - $str$27)
$str$27:
        /*0000*/ 	.byte	0x28, 0x61, 0x64, 0x64, 0x72, 0x65, 0x73, 0x73, 0x20, 0x26, 0x20, 0x6d, 0x61, 0x73, 0x6b, 0x29
        /*0010*/ 	.byte	0x20, 0x3d, 0x3d, 0x20, 0x30, 0x00
	.type		$str$28,@object
	.size		$str$28,($str$26 - $str$28)
$str$28:
        /*0016*/ 	.byte	0x2f, 0x74, 0x6d, 0x70, 0x2f, 0x63, 0x75, 0x74, 0x6c, 0x61, 0x73, 0x73, 0x5f, 0x73, 0x77, 0x65
        /*0026*/ 	.byte	0x65, 0x70, 0x5f, 0x73, 0x72, 0x63, 0x2f, 0x69, 0x6e, 0x63, 0x6c, 0x75, 0x64, 0x65, 0x2f, 0x63
        /*0036*/ 	.byte	0x75, 0x74, 0x65, 0x2f, 0x70, 0x6f, 0x69, 0x6e, 0x74, 0x65, 0x72, 0x5f, 0x66, 0x6c, 0x61, 0x67
        /*0046*/ 	.byte	0x67, 0x65, 0x64, 0x2e, 0x68, 0x70, 0x70, 0x00
	.type		$str$26,@object
	.size		$str$26,($str$25 - $str$26)
$str$26:
        /*004e*/ 	.byte	0x2f, 0x74, 0x6d, 0x70, 0x2f, 0x63, 0x75, 0x74, 0x6c, 0x61, 0x73, 0x73, 0x5f, 0x73, 0x77, 0x65
        /*005e*/ 	.byte	0x65, 0x70, 0x5f, 0x73, 0x72, 0x63, 0x2f, 0x69, 0x6e, 0x63, 0x6c, 0x75, 0x64, 0x65, 0x2f, 0x63
        /*006e*/ 	.byte	0x75, 0x74, 0x65, 0x2f, 0x61, 0x74, 0x6f, 0x6d, 0x2f, 0x63, 0x6f, 0x70, 0x79, 0x5f, 0x74, 0x72
        /*007e*/ 	.byte	0x61, 0x69, 0x74, 0x73, 0x5f, 0x73, 0x6d, 0x31, 0x30, 0x30, 0x2e, 0x68, 0x70, 0x70, 0x00
	.type		$str$25,@object
	.size		$str$25,(__unnamed_1 - $str$25)
$str$25:
        /*008d*/ 	.byte	0x28, 0x28, 0x75, 0x69, 0x6e, 0x74, 0x33, 0x32, 0x5f, 0x74, 0x28, 0x74, 0x68, 0x72, 0x65, 0x61
        /*009d*/ 	.byte	0x64, 0x49, 0x64, 0x78, 0x2e, 0x78, 0x29, 0x20, 0x2f, 0x20, 0x33, 0x32, 0x29, 0x20, 0x25, 0x20
        /*00ad*/ 	.byte	0x34, 0x29, 0x20, 0x3d, 0x3d, 0x20, 0x28, 0x28, 0x28, 0x74, 0x6d, 0x65, 0x6d, 0x5f, 0x61, 0x64
        /*00bd*/ 	.byte	0x64, 0x72, 0x20, 0x3e, 0x3e, 0x20, 0x31, 0x36, 0x29, 0x20, 0x2f, 0x20, 0x33, 0x32, 0x29, 0x20
        /*00cd*/ 	.byte	0x25, 0x20, 0x34, 0x29, 0x00
	.type		__unnamed_1,@object
	.size		__unnamed_1,(__unnamed_2 - __unnamed_1)
__unnamed_1:
        /*00d2*/ 	.byte	0x61, 0x75, 0x74, 0x6f, 0x20, 0x63, 0x75, 0x74, 0x65, 0x3a, 0x3a, 0x61, 0x73, 0x5f, 0x70, 0x6f
        /* <DEDUP_REMOVED lines=24> */
        /*0262*/ 	.byte	0x43, 0x3c, 0x38, 0x31, 0x39, 0x32, 0x3e, 0x3e, 0x3e, 0x3e, 0x5d, 0x00
	.type		__unnamed_2,@object
	.size		__unnamed_2,(.L_2 - __unnamed_2)
__unnamed_2:
        /* <DEDUP_REMOVED lines=42> */
        /*050e*/ 	.byte	0x3e, 0x3e, 0x3e, 0x3e, 0x5d, 0x00
.L_2:


//--------------------- .nv.shared._ZN7cutlass13device_kernelINS_4gemm6kernel13GemmUniversalIN4cute5tupleIJiiiiEEENS1_10collective13CollectiveMmaINS1_35MainloopSm100TmaUmmaWarpSpecializedILi10ELi2ELi4ENS5_IJNS4_1CILi2EEENSA_ILi4EEENSA_ILi1EEEEEEEENS5_IJNSA_ILi256EEENSA_ILi64EEENSA_ILi128EEEEEENS_12float_e4m3_tENS5_IJlSD_lEEESK_SL_NS4_8TiledMMAINS4_8MMA_AtomIJNS4_10MMA_TraitsINS4_25SM100_MMA_F8F6F4_2x1SM_SSEJSK_SK_fSG_SH_NS4_17integral_constantINS4_4UMMA5MajorELSS_0EEEST_NSQ_INSR_7ScaleInELSU_0EEESV_EEEEEENS4_6LayoutINS5_IJSD_SD_SD_EEENS5_IJNSA_ILi0EEES10_S10_EEEEENS5_IJNS4_10UnderscoreES13_S13_EEEEENS4_28SM100_TMA_2SM_LOAD_MULTICASTENS4_14ComposedLayoutINS4_7SwizzleILi3ELi4ELi3EEENS4_18smem_ptr_flag_bitsILi8EEENSY_INS5_IJNSA_ILi8EEESI_EEENS5_IJSI_SD_EEEEEEEvNS4_8identityENS4_18SM100_TMA_2SM_LOADES1G_vS1H_EENS_8epilogue10collective18CollectiveEpilogueINS1K_23Sm100TmaWarpSpecializedILi1ELi1ELi64ELb0ELb0EEEJNS5_IJSI_SH_SI_EEENS5_IJNSY_ISI_SD_EENSY_ISH_SD_EEEEESK_SL_SK_SL_NS1K_6fusion15FusionCallbacksIS1O_NS1T_17LinearCombinationISK_fSK_fLNS_15FloatRoundStyleE2EEES1P_S1S_JEEENS4_5SM1004TMEM4LOAD26SM100_TMEM_LOAD_32dp32b64xENS4_13SM90_TMA_LOADENS17_INS18_ILi2ELi4ELi3EEES1B_NSY_INS5_IJS1C_SH_EEENS5_IJSH_SD_EEEEEEENS4_39AutoVectorizingCopyWithAssumedAlignmentILi128EEENS4_14SM90_TMA_STOREES28_S2A_S2A_EEEvvEEEEvNT_6ParamsE --------------------------
	.section	.nv.shared._ZN7cutlass13device_kernelINS_4gemm6kernel13GemmUniversalIN4cute5tupleIJiiiiEEENS1_10collective13CollectiveMmaINS1_35MainloopSm100TmaUmmaWarpSpecializedILi10ELi2ELi4ENS5_IJNS4_1CILi2EEENSA_ILi4EEENSA_ILi1EEEEEEEENS5_IJNSA_ILi256EEENSA_ILi64EEENSA_ILi128EEEEEENS_12float_e4m3_tENS5_IJlSD_lEEESK_SL_NS4_8TiledMMAINS4_8MMA_AtomIJNS4_10MMA_TraitsINS4_25SM100_MMA_F8F6F4_2x1SM_SSEJSK_SK_fSG_SH_NS4_17integral_constantINS4_4UMMA5MajorELSS_0EEEST_NSQ_INSR_7ScaleInELSU_0EEESV_EEEEEENS4_6LayoutINS5_IJSD_SD_SD_EEENS5_IJNSA_ILi0EEES10_S10_EEEEENS5_IJNS4_10UnderscoreES13_S13_EEEEENS4_28SM100_TMA_2SM_LOAD_MULTICASTENS4_14ComposedLayoutINS4_7SwizzleILi3ELi4ELi3EEENS4_18smem_ptr_flag_bitsILi8EEENSY_INS5_IJNSA_ILi8EEESI_EEENS5_IJSI_SD_EEEEEEEvNS4_8identityENS4_18SM100_TMA_2SM_LOADES1G_vS1H_EENS_8epilogue10collective18CollectiveEpilogueINS1K_23Sm100TmaWarpSpecializedILi1ELi1ELi64ELb0ELb0EEEJNS5_IJSI_SH_SI_EEENS5_IJNSY_ISI_SD_EENSY_ISH_SD_EEEEESK_SL_SK_SL_NS1K_6fusion15FusionCallbacksIS1O_NS1T_17LinearCombinationISK_fSK_fLNS_15FloatRoundStyleE2EEES1P_S1S_JEEENS4_5SM1004TMEM4LOAD26SM100_TMEM_LOAD_32dp32b64xENS4_13SM90_TMA_LOADENS17_INS18_ILi2ELi4ELi3EEES1B_NSY_INS5_IJS1C_SH_EEENS5_IJSH_SD_EEEEEEENS4_39AutoVectorizingCopyWithAssumedAlignmentILi128EEENS4_14SM90_TMA_STOREES28_S2A_S2A_EEEvvEEEEvNT_6ParamsE,"aw",@nobits
	.sectionflags	@""
	.align	16
	.zero		1024


//--------------------- .nv.shared.reserved.0     --------------------------
	.section	.nv.shared.reserved.0,"aw",@nobits
	.weak		__nv_reservedSMEM_offset_0_alias
	.size		__nv_reservedSMEM_offset_0_alias, 0, 64
	.other		__nv_reservedSMEM_offset_0_alias,@"STO_CUDA_RESERVED_SHARED STV_DEFAULT"
__nv_reservedSMEM_offset_0_alias:
	.zero		0
.nv.shared.reserved.0:
	.zero		64
	.weak		__nv_reservedSMEM_tcgen05_partition
	.type		__nv_reservedSMEM_tcgen05_partition,@object
	.size		__nv_reservedSMEM_tcgen05_partition,(.L_0 - __nv_reservedSMEM_tcgen05_partition)
__nv_reservedSMEM_tcgen05_partition:
	.zero		32
.L_0:


//--------------------- .nv.global                --------------------------
	.section	.nv.global,"aw",@nobits
.nv.global:
	.type		_ZN40_INTERNAL_ab7bf6f5_4_k_cu_aedd17c0_211214cute1_E,@object
	.size		_ZN40_INTERNAL_ab7bf6f5_4_k_cu_aedd17c0_211214cute1_E,(_ZN40_INTERNAL_ab7bf6f5_4_k_cu_aedd17c0_211214cuda3std3__45__cpo6cbeginE - _ZN40_INTERNAL_ab7bf6f5_4_k_cu_aedd17c0_211214cute1_E)
_ZN40_INTERNAL_ab7bf6f5_4_k_cu_aedd17c0_211214cute1_E:
	.zero		1
	.type		_ZN40_INTERNAL_ab7bf6f5_4_k_cu_aedd17c0_211214cuda3std3__45__cpo6cbeginE,@object
	.size		_ZN40_INTERNAL_ab7bf6f5_4_k_cu_aedd17c0_211214cuda3std3__45__cpo6cbeginE,(_ZN40_INTERNAL_ab7bf6f5_4_k_cu_aedd17c0_211214cuda3std3__48in_placeE - _ZN40_INTERNAL_ab7bf6f5_4_k_cu_aedd17c0_211214cuda3std3__45__cpo6cbeginE)
_ZN40_INTERNAL_ab7bf6f5_4_k_cu_aedd17c0_211214cuda3std3__45__cpo6cbeginE:
	.zero		1
	.type		_ZN40_INTERNAL_ab7bf6f5_4_k_cu_aedd17c0_211214cuda3std3__48in_placeE,@object
	.size		_ZN40_INTERNAL_ab7bf6f5_4_k_cu_aedd17c0_211214cuda3std3__48in_placeE,(_ZN40_INTERNAL_ab7bf6f5_4_k_cu_aedd17c0_211214cuda3std6ranges3__45__cpo9iter_moveE - _ZN40_INTERNAL_ab7bf6f5_4_k_cu_aedd17c0_211214cuda3std3__48in_placeE)
_ZN40_INTERNAL_ab7bf6f5_4_k_cu_aedd17c0_211214cuda3std3__48in_placeE:
	.zero		1
	.type		_ZN40_INTERNAL_ab7bf6f5_4_k_cu_aedd17c0_211214cuda3std6ranges3__45__cpo9iter_moveE,@object
	.size		_ZN40_INTERNAL_ab7bf6f5_4_k_cu_aedd17c0_211214cuda3std6ranges3__45__cpo9iter_moveE,(_ZN40_INTERNAL_ab7bf6f5_4_k_cu_aedd17c0_211214cuda3std3__45__cpo5beginE - _ZN40_INTERNAL_ab7bf6f5_4_k_cu_aedd17c0_211214cuda3std6ranges3__45__cpo9iter_moveE)
_ZN40_INTERNAL_ab7bf6f5_4_k_cu_aedd17c0_211214cuda3std6ranges3__45__cpo9iter_moveE:
	.zero		1
	.type		_ZN40_INTERNAL_ab7bf6f5_4_k_cu_aedd17c0_211214cuda3std3__45__cpo5beginE,@object
	.size		_ZN40_INTERNAL_ab7bf6f5_4_k_cu_aedd17c0_211214cuda3std3__45__cpo5beginE,(_ZN40_INTERNAL_ab7bf6f5_4_k_cu_aedd17c0_211214cuda3std3__442_GLOBAL__N__ab7bf6f5_4_k_cu_aedd17c0_211216ignoreE - _ZN40_INTERNAL_ab7bf6f5_4_k_cu_aedd17c0_211214cuda3std3__45__cpo5beginE)
_ZN40_INTERNAL_ab7bf6f5_4_k_cu_aedd17c0_211214cuda3std3__45__cpo5beginE:
	.zero		1
	.type		_ZN40_INTERNAL_ab7bf6f5_4_k_cu_aedd17c0_211214cuda3std3__442_GLOBAL__N__ab7bf6f5_4_k_cu_aedd17c0_211216ignoreE,@object
	.size		_ZN40_INTERNAL_ab7bf6f5_4_k_cu_aedd17c0_211214cuda3std3__442_GLOBAL__N__ab7bf6f5_4_k_cu_aedd17c0_211216ignoreE,(_ZN40_INTERNAL_ab7bf6f5_4_k_cu_aedd17c0_211214cute7productE - _ZN40_INTERNAL_ab7bf6f5_4_k_cu_aedd17c0_211214cuda3std3__442_GLOBAL__N__ab7bf6f5_4_k_cu_aedd17c0_211216ignoreE)
_ZN40_INTERNAL_ab7bf6f5_4_k_cu_aedd17c0_211214cuda3std3__442_GLOBAL__N__ab7bf6f5_4_k_cu_aedd17c0_211216ignoreE:
	.zero		1
	.type		_ZN40_INTERNAL_ab7bf6f5_4_k_cu_aedd17c0_211214cute7productE,@object
	.size		_ZN40_INTERNAL_ab7bf6f5_4_k_cu_aedd17c0_211214cute7productE,(_ZN40_INTERNAL_ab7bf6f5_4_k_cu_aedd17c0_211214cuda3std3__45__cpo3endE - _ZN40_INTERNAL_ab7bf6f5_4_k_cu_aedd17c0_211214cute7productE)
_ZN40_INTERNAL_ab7bf6f5_4_k_cu_aedd17c0_211214cute7productE:
	.zero		1
	.type		_ZN40_INTERNAL_ab7bf6f5_4_k_cu_aedd17c0_211214cuda3std3__45__cpo3endE,@object
	.size		_ZN40_INTERNAL_ab7bf6f5_4_k_cu_aedd17c0_211214cuda3std3__45__cpo3endE,(_ZN40_INTERNAL_ab7bf6f5_4_k_cu_aedd17c0_211214cuda3std3__419piecewise_constructE - _ZN40_INTERNAL_ab7bf6f5_4_k_cu_aedd17c0_211214cuda3std3__45__cpo3endE)
_ZN40_INTERNAL_ab7bf6f5_4_k_cu_aedd17c0_211214cuda3std3__45__cpo3endE:
	.zero		1
	.type		_ZN40_INTERNAL_ab7bf6f5_4_k_cu_aedd17c0_211214cuda3std3__419piecewise_constructE,@object
	.size		_ZN40_INTERNAL_ab7bf6f5_4_k_cu_aedd17c0_211214cuda3std3__419piecewise_constructE,(_ZN40_INTERNAL_ab7bf6f5_4_k_cu_aedd17c0_211214cuda3std3__45__cpo4cendE - _ZN40_INTERNAL_ab7bf6f5_4_k_cu_aedd17c0_211214cuda3std3__419piecewise_constructE)
_ZN40_INTERNAL_ab7bf6f5_4_k_cu_aedd17c0_211214cuda3std3__419piecewise_constructE:
	.zero		1
	.type		_ZN40_INTERNAL_ab7bf6f5_4_k_cu_aedd17c0_211214cuda3std3__45__cpo4cendE,@object
	.size		_ZN40_INTERNAL_ab7bf6f5_4_k_cu_aedd17c0_211214cuda3std3__45__cpo4cendE,(_ZN40_INTERNAL_ab7bf6f5_4_k_cu_aedd17c0_211214cuda3std6ranges3__45__cpo4swapE - _ZN40_INTERNAL_ab7bf6f5_4_k_cu_aedd17c0_211214cuda3std3__45__cpo4cendE)
_ZN40_INTERNAL_ab7bf6f5_4_k_cu_aedd17c0_211214cuda3std3__45__cpo4cendE:
	.zero		1
	.type		_ZN40_INTERNAL_ab7bf6f5_4_k_cu_aedd17c0_211214cuda3std6ranges3__45__cpo4swapE,@object
	.size		_ZN40_INTERNAL_ab7bf6f5_4_k_cu_aedd17c0_211214cuda3std6ranges3__45__cpo4swapE,(.L_10 - _ZN40_INTERNAL_ab7bf6f5_4_k_cu_aedd17c0_211214cuda3std6ranges3__45__cpo4swapE)
_ZN40_INTERNAL_ab7bf6f5_4_k_cu_aedd17c0_211214cuda3std6ranges3__45__cpo4swapE:
	.zero		1
.L_10:


//--------------------- .nv.constant0._ZN7cutlass13device_kernelINS_4gemm6kernel13GemmUniversalIN4cute5tupleIJiiiiEEENS1_10collective13CollectiveMmaINS1_35MainloopSm100TmaUmmaWarpSpecializedILi10ELi2ELi4ENS5_IJNS4_1CILi2EEENSA_ILi4EEENSA_ILi1EEEEEEEENS5_IJNSA_ILi256EEENSA_ILi64EEENSA_ILi128EEEEEENS_12float_e4m3_tENS5_IJlSD_lEEESK_SL_NS4_8TiledMMAINS4_8MMA_AtomIJNS4_10MMA_TraitsINS4_25SM100_MMA_F8F6F4_2x1SM_SSEJSK_SK_fSG_SH_NS4_17integral_constantINS4_4UMMA5MajorELSS_0EEEST_NSQ_INSR_7ScaleInELSU_0EEESV_EEEEEENS4_6LayoutINS5_IJSD_SD_SD_EEENS5_IJNSA_ILi0EEES10_S10_EEEEENS5_IJNS4_10UnderscoreES13_S13_EEEEENS4_28SM100_TMA_2SM_LOAD_MULTICASTENS4_14ComposedLayoutINS4_7SwizzleILi3ELi4ELi3EEENS4_18smem_ptr_flag_bitsILi8EEENSY_INS5_IJNSA_ILi8EEESI_EEENS5_IJSI_SD_EEEEEEEvNS4_8identityENS4_18SM100_TMA_2SM_LOADES1G_vS1H_EENS_8epilogue10collective18CollectiveEpilogueINS1K_23Sm100TmaWarpSpecializedILi1ELi1ELi64ELb0ELb0EEEJNS5_IJSI_SH_SI_EEENS5_IJNSY_ISI_SD_EENSY_ISH_SD_EEEEESK_SL_SK_SL_NS1K_6fusion15FusionCallbacksIS1O_NS1T_17LinearCombinationISK_fSK_fLNS_15FloatRoundStyleE2EEES1P_S1S_JEEENS4_5SM1004TMEM4LOAD26SM100_TMEM_LOAD_32dp32b64xENS4_13SM90_TMA_LOADENS17_INS18_ILi2ELi4ELi3EEES1B_NSY_INS5_IJS1C_SH_EEENS5_IJSH_SD_EEEEEEENS4_39AutoVectorizingCopyWithAssumedAlignmentILi128EEENS4_14SM90_TMA_STOREES28_S2A_S2A_EEEvvEEEEvNT_6ParamsE --------------------------
	.section	.nv.constant0._ZN7cutlass13device_kernelINS_4gemm6kernel13GemmUniversalIN4cute5tupleIJiiiiEEENS1_10collective13CollectiveMmaINS1_35MainloopSm100TmaUmmaWarpSpecializedILi10ELi2ELi4ENS5_IJNS4_1CILi2EEENSA_ILi4EEENSA_ILi1EEEEEEEENS5_IJNSA_ILi256EEENSA_ILi64EEENSA_ILi128EEEEEENS_12float_e4m3_tENS5_IJlSD_lEEESK_SL_NS4_8TiledMMAINS4_8MMA_AtomIJNS4_10MMA_TraitsINS4_25SM100_MMA_F8F6F4_2x1SM_SSEJSK_SK_fSG_SH_NS4_17integral_constantINS4_4UMMA5MajorELSS_0EEEST_NSQ_INSR_7ScaleInELSU_0EEESV_EEEEEENS4_6LayoutINS5_IJSD_SD_SD_EEENS5_IJNSA_ILi0EEES10_S10_EEEEENS5_IJNS4_10UnderscoreES13_S13_EEEEENS4_28SM100_TMA_2SM_LOAD_MULTICASTENS4_14ComposedLayoutINS4_7SwizzleILi3ELi4ELi3EEENS4_18smem_ptr_flag_bitsILi8EEENSY_INS5_IJNSA_ILi8EEESI_EEENS5_IJSI_SD_EEEEEEEvNS4_8identityENS4_18SM100_TMA_2SM_LOADES1G_vS1H_EENS_8epilogue10collective18CollectiveEpilogueINS1K_23Sm100TmaWarpSpecializedILi1ELi1ELi64ELb0ELb0EEEJNS5_IJSI_SH_SI_EEENS5_IJNSY_ISI_SD_EENSY_ISH_SD_EEEEESK_SL_SK_SL_NS1K_6fusion15FusionCallbacksIS1O_NS1T_17LinearCombinationISK_fSK_fLNS_15FloatRoundStyleE2EEES1P_S1S_JEEENS4_5SM1004TMEM4LOAD26SM100_TMEM_LOAD_32dp32b64xENS4_13SM90_TMA_LOADENS17_INS18_ILi2ELi4ELi3EEES1B_NSY_INS5_IJS1C_SH_EEENS5_IJSH_SD_EEEEEEENS4_39AutoVectorizingCopyWithAssumedAlignmentILi128EEENS4_14SM90_TMA_STOREES28_S2A_S2A_EEEvvEEEEvNT_6ParamsE,"a",@progbits
	.sectionflags	@""
	.align	4
.nv.constant0._ZN7cutlass13device_kernelINS_4gemm6kernel13GemmUniversalIN4cute5tupleIJiiiiEEENS1_10collective13CollectiveMmaINS1_35MainloopSm100TmaUmmaWarpSpecializedILi10ELi2ELi4ENS5_IJNS4_1CILi2EEENSA_ILi4EEENSA_ILi1EEEEEEEENS5_IJNSA_ILi256EEENSA_ILi64EEENSA_ILi128EEEEEENS_12float_e4m3_tENS5_IJlSD_lEEESK_SL_NS4_8TiledMMAINS4_8MMA_AtomIJNS4_10MMA_TraitsINS4_25SM100_MMA_F8F6F4_2x1SM_SSEJSK_SK_fSG_SH_NS4_17integral_constantINS4_4UMMA5MajorELSS_0EEEST_NSQ_INSR_7ScaleInELSU_0EEESV_EEEEEENS4_6LayoutINS5_IJSD_SD_SD_EEENS5_IJNSA_ILi0EEES10_S10_EEEEENS5_IJNS4_10UnderscoreES13_S13_EEEEENS4_28SM100_TMA_2SM_LOAD_MULTICASTENS4_14ComposedLayoutINS4_7SwizzleILi3ELi4ELi3EEENS4_18smem_ptr_flag_bitsILi8EEENSY_INS5_IJNSA_ILi8EEESI_EEENS5_IJSI_SD_EEEEEEEvNS4_8identityENS4_18SM100_TMA_2SM_LOADES1G_vS1H_EENS_8epilogue10collective18CollectiveEpilogueINS1K_23Sm100TmaWarpSpecializedILi1ELi1ELi64ELb0ELb0EEEJNS5_IJSI_SH_SI_EEENS5_IJNSY_ISI_SD_EENSY_ISH_SD_EEEEESK_SL_SK_SL_NS1K_6fusion15FusionCallbacksIS1O_NS1T_17LinearCombinationISK_fSK_fLNS_15FloatRoundStyleE2EEES1P_S1S_JEEENS4_5SM1004TMEM4LOAD26SM100_TMEM_LOAD_32dp32b64xENS4_13SM90_TMA_LOADENS17_INS18_ILi2ELi4ELi3EEES1B_NSY_INS5_IJS1C_SH_EEENS5_IJSH_SD_EEEEEEENS4_39AutoVectorizingCopyWithAssumedAlignmentILi128EEENS4_14SM90_TMA_STOREES28_S2A_S2A_EEEvvEEEEvNT_6ParamsE:
	.zero		2944


//--------------------- SYMBOLS --------------------------

	.type		.nv.reservedSmem.offset0,@object
	.size		.nv.reservedSmem.offset0,0x4
	.type		.nv.reservedSmem.cap,@object
	.size		.nv.reservedSmem.cap,0x4
	.type		__assertfail,@function
